	.target	sm_90a

	.elftype	@"ET_EXEC"


//--------------------- .note.nv.tkinfo           --------------------------
	.section	.note.nv.tkinfo,"",@"SHT_NOTE"
	.sectionflags	@"SHF_NOTE_NV_TKINFO"
	.tkinfo
        /*0018*/ 	.word	0x00000002
        /*0030*/ 	.string	""
        /*0030*/ 	.string	"ptxas"
        /*0030*/ 	.string	"Cuda compilation tools, release 13.0, V13.0.88"
        /*0030*/ 	.string	"Build cuda_13.0.r13.0/compiler.36424714_0"
        /*0030*/ 	.string	"-arch sm_90a -m 64 "



//--------------------- .note.nv.cuinfo           --------------------------
	.section	.note.nv.cuinfo,"",@"SHT_NOTE"
	.sectionflags	@"SHF_NOTE_NV_CUINFO"
        /*0018*/ 	.short	0x0002
        /*001a*/ 	.short	0x005a
        /*001c*/ 	.short	0x0082
	.zero		2


//--------------------- .nv.info                  --------------------------
	.section	.nv.info,"",@"SHT_CUDA_INFO"
	.align	4


	//----- nvinfo : EIATTR_REGCOUNT
	.align		4
        /*0000*/ 	.byte	0x04, 0x2f
        /*0002*/ 	.short	(.L_12 - .L_11)
	.align		4
.L_11:
        /*0004*/ 	.word	index@(_ZN7cutlass13device_kernelINS_4gemm6kernel13GemmUniversalIN4cute5tupleIJiiiiEEENS1_10collective13CollectiveMmaINS1_37MainloopSm90TmaGmmaWarpSpecializedFP8ILi14ENS5_IJNS4_1CILi1EEENSA_ILi8EEESB_EEENS1_35KernelTmaWarpSpecializedCooperativeEEENS5_IJNSA_ILi128EEESG_NSA_ILi64EEEEEENS_12float_e5m2_tENS5_IJlSB_lEEESJ_SK_NS4_8TiledMMAINS4_8MMA_AtomIJNS4_4SM904GMMA31MMA_64x128x32_F32E5M2E5M2_SS_TNILNSO_7ScaleInE1ELSQ_1EEEEEENS4_6LayoutINS5_IJNSA_ILi2EEESB_SB_EEENS5_IJSB_NSA_ILi0EEESW_EEEEENS5_IJNS4_10UnderscoreESZ_SZ_EEEEENS4_23SM90_TMA_LOAD_MULTICASTENS4_14ComposedLayoutINS4_7SwizzleILi2ELi4ELi3EEENS4_18smem_ptr_flag_bitsILi8EEENST_INS5_IJSC_SH_EEENS5_IJSH_SB_EEEEEEEvNS4_8identityENS4_13SM90_TMA_LOADES1B_vS1C_EENS_8epilogue10collective6detail29Sm90TmaWarpSpecializedAdapterINS1G_15DefaultEpilogueISJ_SK_SK_NS1F_6thread17LinearCombinationISJ_Li1EffLNS1K_9ScaleType4KindE0ELNS_15FloatRoundStyleE2ESJ_EENS1_15EpilogueDefaultEEEEEvvEEEEvNT_6ParamsE)
        /*0008*/ 	.word	0x000000a8


	//----- nvinfo : EIATTR_FRAME_SIZE
	.align		4
.L_12:
        /*000c*/ 	.byte	0x04, 0x11
        /*000e*/ 	.short	(.L_14 - .L_13)
	.align		4
.L_13:
        /*0010*/ 	.word	index@(_ZN7cutlass13device_kernelINS_4gemm6kernel13GemmUniversalIN4cute5tupleIJiiiiEEENS1_10collective13CollectiveMmaINS1_37MainloopSm90TmaGmmaWarpSpecializedFP8ILi14ENS5_IJNS4_1CILi1EEENSA_ILi8EEESB_EEENS1_35KernelTmaWarpSpecializedCooperativeEEENS5_IJNSA_ILi128EEESG_NSA_ILi64EEEEEENS_12float_e5m2_tENS5_IJlSB_lEEESJ_SK_NS4_8TiledMMAINS4_8MMA_AtomIJNS4_4SM904GMMA31MMA_64x128x32_F32E5M2E5M2_SS_TNILNSO_7ScaleInE1ELSQ_1EEEEEENS4_6LayoutINS5_IJNSA_ILi2EEESB_SB_EEENS5_IJSB_NSA_ILi0EEESW_EEEEENS5_IJNS4_10UnderscoreESZ_SZ_EEEEENS4_23SM90_TMA_LOAD_MULTICASTENS4_14ComposedLayoutINS4_7SwizzleILi2ELi4ELi3EEENS4_18smem_ptr_flag_bitsILi8EEENST_INS5_IJSC_SH_EEENS5_IJSH_SB_EEEEEEEvNS4_8identityENS4_13SM90_TMA_LOADES1B_vS1C_EENS_8epilogue10collective6detail29Sm90TmaWarpSpecializedAdapterINS1G_15DefaultEpilogueISJ_SK_SK_NS1F_6thread17LinearCombinationISJ_Li1EffLNS1K_9ScaleType4KindE0ELNS_15FloatRoundStyleE2ESJ_EENS1_15EpilogueDefaultEEEEEvvEEEEvNT_6ParamsE)
        /*0014*/ 	.word	0x00000000


	//----- nvinfo : EIATTR_MIN_STACK_SIZE
	.align		4
.L_14:
        /*0018*/ 	.byte	0x04, 0x12
        /*001a*/ 	.short	(.L_16 - .L_15)
	.align		4
.L_15:
        /*001c*/ 	.word	index@(_ZN7cutlass13device_kernelINS_4gemm6kernel13GemmUniversalIN4cute5tupleIJiiiiEEENS1_10collective13CollectiveMmaINS1_37MainloopSm90TmaGmmaWarpSpecializedFP8ILi14ENS5_IJNS4_1CILi1EEENSA_ILi8EEESB_EEENS1_35KernelTmaWarpSpecializedCooperativeEEENS5_IJNSA_ILi128EEESG_NSA_ILi64EEEEEENS_12float_e5m2_tENS5_IJlSB_lEEESJ_SK_NS4_8TiledMMAINS4_8MMA_AtomIJNS4_4SM904GMMA31MMA_64x128x32_F32E5M2E5M2_SS_TNILNSO_7ScaleInE1ELSQ_1EEEEEENS4_6LayoutINS5_IJNSA_ILi2EEESB_SB_EEENS5_IJSB_NSA_ILi0EEESW_EEEEENS5_IJNS4_10UnderscoreESZ_SZ_EEEEENS4_23SM90_TMA_LOAD_MULTICASTENS4_14ComposedLayoutINS4_7SwizzleILi2ELi4ELi3EEENS4_18smem_ptr_flag_bitsILi8EEENST_INS5_IJSC_SH_EEENS5_IJSH_SB_EEEEEEEvNS4_8identityENS4_13SM90_TMA_LOADES1B_vS1C_EENS_8epilogue10collective6detail29Sm90TmaWarpSpecializedAdapterINS1G_15DefaultEpilogueISJ_SK_SK_NS1F_6thread17LinearCombinationISJ_Li1EffLNS1K_9ScaleType4KindE0ELNS_15FloatRoundStyleE2ESJ_EENS1_15EpilogueDefaultEEEEEvvEEEEvNT_6ParamsE)
        /*0020*/ 	.word	0x00000000
.L_16:


//--------------------- .nv.compat                --------------------------
	.section	.nv.compat,"",@"SHT_CUDA_COMPAT_INFO"
	.align	4
        /*0000*/ 	.byte	0x02, 0x09, 0x01, 0x00, 0x02, 0x02, 0x04, 0x00, 0x02, 0x05, 0x05, 0x00, 0x03, 0x07, 0x01, 0x01
        /*0010*/ 	.byte	0x02, 0x03, 0x01, 0x00, 0x02, 0x06, 0x01, 0x00, 0x04, 0x0b, 0x08, 0x00, 0x00, 0x00, 0x00, 0x00
        /*0020*/ 	.byte	0x00, 0x00, 0x00, 0x00


//--------------------- .nv.info._ZN7cutlass13device_kernelINS_4gemm6kernel13GemmUniversalIN4cute5tupleIJiiiiEEENS1_10collective13CollectiveMmaINS1_37MainloopSm90TmaGmmaWarpSpecializedFP8ILi14ENS5_IJNS4_1CILi1EEENSA_ILi8EEESB_EEENS1_35KernelTmaWarpSpecializedCooperativeEEENS5_IJNSA_ILi128EEESG_NSA_ILi64EEEEEENS_12float_e5m2_tENS5_IJlSB_lEEESJ_SK_NS4_8TiledMMAINS4_8MMA_AtomIJNS4_4SM904GMMA31MMA_64x128x32_F32E5M2E5M2_SS_TNILNSO_7ScaleInE1ELSQ_1EEEEEENS4_6LayoutINS5_IJNSA_ILi2EEESB_SB_EEENS5_IJSB_NSA_ILi0EEESW_EEEEENS5_IJNS4_10UnderscoreESZ_SZ_EEEEENS4_23SM90_TMA_LOAD_MULTICASTENS4_14ComposedLayoutINS4_7SwizzleILi2ELi4ELi3EEENS4_18smem_ptr_flag_bitsILi8EEENST_INS5_IJSC_SH_EEENS5_IJSH_SB_EEEEEEEvNS4_8identityENS4_13SM90_TMA_LOADES1B_vS1C_EENS_8epilogue10collective6detail29Sm90TmaWarpSpecializedAdapterINS1G_15DefaultEpilogueISJ_SK_SK_NS1F_6thread17LinearCombinationISJ_Li1EffLNS1K_9ScaleType4KindE0ELNS_15FloatRoundStyleE2ESJ_EENS1_15EpilogueDefaultEEEEEvvEEEEvNT_6ParamsE --------------------------
	.section	.nv.info._ZN7cutlass13device_kernelINS_4gemm6kernel13GemmUniversalIN4cute5tupleIJiiiiEEENS1_10collective13CollectiveMmaINS1_37MainloopSm90TmaGmmaWarpSpecializedFP8ILi14ENS5_IJNS4_1CILi1EEENSA_ILi8EEESB_EEENS1_35KernelTmaWarpSpecializedCooperativeEEENS5_IJNSA_ILi128EEESG_NSA_ILi64EEEEEENS_12float_e5m2_tENS5_IJlSB_lEEESJ_SK_NS4_8TiledMMAINS4_8MMA_AtomIJNS4_4SM904GMMA31MMA_64x128x32_F32E5M2E5M2_SS_TNILNSO_7ScaleInE1ELSQ_1EEEEEENS4_6LayoutINS5_IJNSA_ILi2EEESB_SB_EEENS5_IJSB_NSA_ILi0EEESW_EEEEENS5_IJNS4_10UnderscoreESZ_SZ_EEEEENS4_23SM90_TMA_LOAD_MULTICASTENS4_14ComposedLayoutINS4_7SwizzleILi2ELi4ELi3EEENS4_18smem_ptr_flag_bitsILi8EEENST_INS5_IJSC_SH_EEENS5_IJSH_SB_EEEEEEEvNS4_8identityENS4_13SM90_TMA_LOADES1B_vS1C_EENS_8epilogue10collective6detail29Sm90TmaWarpSpecializedAdapterINS1G_15DefaultEpilogueISJ_SK_SK_NS1F_6thread17LinearCombinationISJ_Li1EffLNS1K_9ScaleType4KindE0ELNS_15FloatRoundStyleE2ESJ_EENS1_15EpilogueDefaultEEEEEvvEEEEvNT_6ParamsE,"",@"SHT_CUDA_INFO"
	.sectionflags	@""
	.align	4


	//----- nvinfo : EIATTR_CUDA_API_VERSION
	.align		4
        /*0000*/ 	.byte	0x04, 0x37
        /*0002*/ 	.short	(.L_18 - .L_17)
.L_17:
        /*0004*/ 	.word	0x00000082


	//----- nvinfo : EIATTR_KPARAM_INFO
	.align		4
.L_18:
        /*0008*/ 	.byte	0x04, 0x17
        /*000a*/ 	.short	(.L_20 - .L_19)
.L_19:
        /*000c*/ 	.word	0x00000000
        /*0010*/ 	.short	0x0000
        /*0012*/ 	.short	0x0070
        /*0014*/ 	.byte	0x00, 0xf0, 0x01, 0x10


	//----- nvinfo : EIATTR_SPARSE_MMA_MASK
	.align		4
.L_20:
        /*0018*/ 	.byte	0x03, 0x50
        /*001a*/ 	.short	0x0000


	//----- nvinfo : EIATTR_MAXREG_COUNT
	.align		4
        /*001c*/ 	.byte	0x03, 0x1b
        /*001e*/ 	.short	0x00a8


	//----- nvinfo : EIATTR_NUM_BARRIERS
	.align		4
        /*0020*/ 	.byte	0x02, 0x4c
        /*0022*/ 	.byte	0x01
	.zero		1


	//----- nvinfo : EIATTR_MERCURY_ISA_VERSION
	.align		4
        /*0024*/ 	.byte	0x03, 0x5f
        /*0026*/ 	.short	0x0101


	//----- nvinfo : EIATTR_INT_WARP_WIDE_INSTR_OFFSETS
	.align		4
        /*0028*/ 	.byte	0x04, 0x31
        /*002a*/ 	.short	(.L_22 - .L_21)


	//   ....[0]....
.L_21:
        /*002c*/ 	.word	0x000005b0


	//   ....[1]....
        /*0030*/ 	.word	0x000005d0


	//   ....[2]....
        /*0034*/ 	.word	0x000007a0


	//----- nvinfo : EIATTR_COOP_GROUP_MASK_REGIDS
	.align		4
.L_22:
        /*0038*/ 	.byte	0x04, 0x29
        /*003a*/ 	.short	(.L_24 - .L_23)


	//   ....[0]....
.L_23:
        /*003c*/ 	.word	0xffffffff


	//   ....[1]....
        /*0040*/ 	.word	0xffffffff


	//   ....[2]....
        /*0044*/ 	.word	0xffffffff


	//   ....[3]....
        /*0048*/ 	.word	0xffffffff


	//   ....[4]....
        /*004c*/ 	.word	0xffffffff


	//   ....[5]....
        /*0050*/ 	.word	0xffffffff


	//----- nvinfo : EIATTR_COOP_GROUP_INSTR_OFFSETS
	.align		4
.L_24:
        /*0054*/ 	.byte	0x04, 0x28
        /*0056*/ 	.short	(.L_26 - .L_25)


	//   ....[0]....
.L_25:
        /*0058*/ 	.word	0x00000060


	//   ....[1]....
        /*005c*/ 	.word	0x00000070


	//   ....[2]....
        /*0060*/ 	.word	0x00000130


	//   ....[3]....
        /*0064*/ 	.word	0x00000430


	//   ....[4]....
        /*0068*/ 	.word	0x000008e0


	//   ....[5]....
        /*006c*/ 	.word	0x00001360


	//----- nvinfo : EIATTR_REG_RECONFIG
	.align		4
.L_26:
        /*0070*/ 	.byte	0x01, 0x54
	.zero		2


	//----- nvinfo : EIATTR_MBARRIER_INSTR_OFFSETS
	.align		4
        /*0074*/ 	.byte	0x04, 0x39
        /*0076*/ 	.short	(.L_28 - .L_27)


	//   ....[0]....
.L_27:
        /*0078*/ 	.word	0x00000250
        /*007c*/ 	.word	0x000000ff
        /*0080*/ 	.word	0x00000000
        /*0084*/ 	.short	0x0100
        /*0086*/ 	.byte	0x08
	.zero		1


	//   ....[1]....
        /*0088*/ 	.word	0x00000260
        /*008c*/ 	.word	0x000000ff
        /*0090*/ 	.word	0x00000070
        /*0094*/ 	.short	0x0100
        /*0096*/ 	.byte	0x08
	.zero		1


	//   ....[2]....
        /*0098*/ 	.word	0x00000270
        /*009c*/ 	.word	0x000000ff
        /*00a0*/ 	.word	0x00000008
        /*00a4*/ 	.short	0x0100
        /*00a6*/ 	.byte	0x08
	.zero		1


	//   ....[3]....
        /*00a8*/ 	.word	0x00000280
        /*00ac*/ 	.word	0x000000ff
        /*00b0*/ 	.word	0x00000078
        /*00b4*/ 	.short	0x0100
        /*00b6*/ 	.byte	0x08
	.zero		1


	//   ....[4]....
        /*00b8*/ 	.word	0x00000290
        /*00bc*/ 	.word	0x000000ff
        /*00c0*/ 	.word	0x00000010
        /*00c4*/ 	.short	0x0100
        /*00c6*/ 	.byte	0x08
	.zero		1


	//   ....[5]....
        /*00c8*/ 	.word	0x000002a0
        /*00cc*/ 	.word	0x000000ff
        /*00d0*/ 	.word	0x00000080
        /*00d4*/ 	.short	0x0100
        /*00d6*/ 	.byte	0x08
	.zero		1


	//   ....[6]....
        /*00d8*/ 	.word	0x000002b0
        /*00dc*/ 	.word	0x000000ff
        /*00e0*/ 	.word	0x00000018
        /*00e4*/ 	.short	0x0100
        /*00e6*/ 	.byte	0x08
	.zero		1


	//   ....[7]....
        /*00e8*/ 	.word	0x000002c0
        /*00ec*/ 	.word	0x000000ff
        /*00f0*/ 	.word	0x00000088
        /*00f4*/ 	.short	0x0100
        /*00f6*/ 	.byte	0x08
	.zero		1


	//   ....[8]....
        /*00f8*/ 	.word	0x000002d0
        /*00fc*/ 	.word	0x000000ff
        /*0100*/ 	.word	0x00000020
        /*0104*/ 	.short	0x0100
        /*0106*/ 	.byte	0x08
	.zero		1


	//   ....[9]....
        /*0108*/ 	.word	0x000002e0
        /*010c*/ 	.word	0x000000ff
        /*0110*/ 	.word	0x00000090
        /*0114*/ 	.short	0x0100
        /*0116*/ 	.byte	0x08
	.zero		1


	//   ....[10]....
        /*0118*/ 	.word	0x000002f0
        /*011c*/ 	.word	0x000000ff
        /*0120*/ 	.word	0x00000028
        /*0124*/ 	.short	0x0100
        /*0126*/ 	.byte	0x08
	.zero		1


	//   ....[11]....
        /*0128*/ 	.word	0x00000300
        /*012c*/ 	.word	0x000000ff
        /*0130*/ 	.word	0x00000098
        /*0134*/ 	.short	0x0100
        /*0136*/ 	.byte	0x08
	.zero		1


	//   ....[12]....
        /*0138*/ 	.word	0x00000310
        /*013c*/ 	.word	0x000000ff
        /*0140*/ 	.word	0x00000030
        /*0144*/ 	.short	0x0100
        /*0146*/ 	.byte	0x08
	.zero		1


	//   ....[13]....
        /*0148*/ 	.word	0x00000320
        /*014c*/ 	.word	0x000000ff
        /*0150*/ 	.word	0x000000a0
        /*0154*/ 	.short	0x0100
        /*0156*/ 	.byte	0x08
	.zero		1


	//   ....[14]....
        /*0158*/ 	.word	0x00000330
        /*015c*/ 	.word	0x000000ff
        /*0160*/ 	.word	0x00000038
        /*0164*/ 	.short	0x0100
        /*0166*/ 	.byte	0x08
	.zero		1


	//   ....[15]....
        /*0168*/ 	.word	0x00000340
        /*016c*/ 	.word	0x000000ff
        /*0170*/ 	.word	0x000000a8
        /*0174*/ 	.short	0x0100
        /*0176*/ 	.byte	0x08
	.zero		1


	//   ....[16]....
        /*0178*/ 	.word	0x00000350
        /*017c*/ 	.word	0x000000ff
        /*0180*/ 	.word	0x00000040
        /*0184*/ 	.short	0x0100
        /*0186*/ 	.byte	0x08
	.zero		1


	//   ....[17]....
        /*0188*/ 	.word	0x00000360
        /*018c*/ 	.word	0x000000ff
        /*0190*/ 	.word	0x000000b0
        /*0194*/ 	.short	0x0100
        /*0196*/ 	.byte	0x08
	.zero		1


	//   ....[18]....
        /*0198*/ 	.word	0x00000370
        /*019c*/ 	.word	0x000000ff
        /*01a0*/ 	.word	0x00000048
        /*01a4*/ 	.short	0x0100
        /*01a6*/ 	.byte	0x08
	.zero		1


	//   ....[19]....
        /*01a8*/ 	.word	0x00000380
        /*01ac*/ 	.word	0x000000ff
        /*01b0*/ 	.word	0x000000b8
        /*01b4*/ 	.short	0x0100
        /*01b6*/ 	.byte	0x08
	.zero		1


	//   ....[20]....
        /*01b8*/ 	.word	0x00000390
        /*01bc*/ 	.word	0x000000ff
        /*01c0*/ 	.word	0x00000050
        /*01c4*/ 	.short	0x0100
        /*01c6*/ 	.byte	0x08
	.zero		1


	//   ....[21]....
        /*01c8*/ 	.word	0x000003a0
        /*01cc*/ 	.word	0x000000ff
        /*01d0*/ 	.word	0x000000c0
        /*01d4*/ 	.short	0x0100
        /*01d6*/ 	.byte	0x08
	.zero		1


	//   ....[22]....
        /*01d8*/ 	.word	0x000003b0
        /*01dc*/ 	.word	0x000000ff
        /*01e0*/ 	.word	0x00000058
        /*01e4*/ 	.short	0x0100
        /*01e6*/ 	.byte	0x08
	.zero		1


	//   ....[23]....
        /*01e8*/ 	.word	0x000003c0
        /*01ec*/ 	.word	0x000000ff
        /*01f0*/ 	.word	0x000000c8
        /*01f4*/ 	.short	0x0100
        /*01f6*/ 	.byte	0x08
	.zero		1


	//   ....[24]....
        /*01f8*/ 	.word	0x000003d0
        /*01fc*/ 	.word	0x000000ff
        /*0200*/ 	.word	0x00000060
        /*0204*/ 	.short	0x0100
        /*0206*/ 	.byte	0x08
	.zero		1


	//   ....[25]....
        /*0208*/ 	.word	0x000003e0
        /*020c*/ 	.word	0x000000ff
        /*0210*/ 	.word	0x000000d0
        /*0214*/ 	.short	0x0100
        /*0216*/ 	.byte	0x08
	.zero		1


	//   ....[26]....
        /*0218*/ 	.word	0x000003f0
        /*021c*/ 	.word	0x000000ff
        /*0220*/ 	.word	0x00000068
        /*0224*/ 	.short	0x0100
        /*0226*/ 	.byte	0x08
	.zero		1


	//   ....[27]....
        /*0228*/ 	.word	0x00000400
        /*022c*/ 	.word	0x000000ff
        /*0230*/ 	.word	0x000000d8
        /*0234*/ 	.short	0x0100
        /*0236*/ 	.byte	0x08
	.zero		1


	//   ....[28]....
        /*0238*/ 	.word	0x00000840
        /*023c*/ 	.word	0x000000ff
        /*0240*/ 	.word	0x000000f0
        /*0244*/ 	.short	0x0100
        /*0246*/ 	.byte	0x06
	.zero		1


	//   ....[29]....
        /*0248*/ 	.word	0x00000890
        /*024c*/ 	.word	0x000000ff
        /*0250*/ 	.word	0x000000f8
        /*0254*/ 	.short	0x0100
        /*0256*/ 	.byte	0x06
	.zero		1


	//   ....[30]....
        /*0258*/ 	.word	0x00001880
        /*025c*/ 	.word	0x000000ff
        /*0260*/ 	.word	0x00000000
        /*0264*/ 	.short	0x010a
        /*0266*/ 	.byte	0x06
	.zero		1


	//   ....[31]....
        /*0268*/ 	.word	0x000018c0
        /*026c*/ 	.word	0x000000ff
        /*0270*/ 	.word	0x00000000
        /*0274*/ 	.short	0x010a
        /*0276*/ 	.byte	0x06
	.zero		1


	//   ....[32]....
        /*0278*/ 	.word	0x000021e0
        /*027c*/ 	.word	0x000000ff
        /*0280*/ 	.word	0x00000000
        /*0284*/ 	.short	0x010a
        /*0286*/ 	.byte	0x0c
	.zero		1


	//   ....[33]....
        /*0288*/ 	.word	0x00002220
        /*028c*/ 	.word	0x000000ff
        /*0290*/ 	.word	0x00000000
        /*0294*/ 	.short	0x010a
        /*0296*/ 	.byte	0x0c
	.zero		1


	//   ....[34]....
        /*0298*/ 	.word	0x00002850
        /*029c*/ 	.word	0x0000008e
        /*02a0*/ 	.word	0x00000000
        /*02a4*/ 	.short	0x0101
        /*02a6*/ 	.byte	0x3f
	.zero		1


	//   ....[35]....
        /*02a8*/ 	.word	0x00002ee0
        /*02ac*/ 	.word	0x0000000b
        /*02b0*/ 	.word	0x00000000
        /*02b4*/ 	.short	0x0101
        /*02b6*/ 	.byte	0x3f
	.zero		1


	//   ....[36]....
        /*02b8*/ 	.word	0x000087e0
        /*02bc*/ 	.word	0x00000014
        /*02c0*/ 	.word	0x00000070
        /*02c4*/ 	.short	0x010a
        /*02c6*/ 	.byte	0x3f
	.zero		1


	//   ....[37]....
        /*02c8*/ 	.word	0x00008b80
        /*02cc*/ 	.word	0x00000008
        /*02d0*/ 	.word	0x000000f8
        /*02d4*/ 	.short	0x0101
        /*02d6*/ 	.byte	0x3f
	.zero		1


	//   ....[38]....
        /*02d8*/ 	.word	0x00009280
        /*02dc*/ 	.word	0x00000006
        /*02e0*/ 	.word	0x00000000
        /*02e4*/ 	.short	0x010a
        /*02e6*/ 	.byte	0x3f
	.zero		1


	//   ....[39]....
        /*02e8*/ 	.word	0x00009300
        /*02ec*/ 	.word	0x00000007
        /*02f0*/ 	.word	0x00000000
        /*02f4*/ 	.short	0x010a
        /*02f6*/ 	.byte	0x3f
	.zero		1


	//   ....[40]....
        /*02f8*/ 	.word	0x00009390
        /*02fc*/ 	.word	0x00000006
        /*0300*/ 	.word	0x00000000
        /*0304*/ 	.short	0x010a
        /*0306*/ 	.byte	0x3f
	.zero		1


	//   ....[41]....
        /*0308*/ 	.word	0x00009420
        /*030c*/ 	.word	0x00000009
        /*0310*/ 	.word	0x00000000
        /*0314*/ 	.short	0x010a
        /*0316*/ 	.byte	0x3f
	.zero		1


	//   ....[42]....
        /*0318*/ 	.word	0x000094b0
        /*031c*/ 	.word	0x00000006
        /*0320*/ 	.word	0x00000000
        /*0324*/ 	.short	0x010a
        /*0326*/ 	.byte	0x3f
	.zero		1


	//   ....[43]....
        /*0328*/ 	.word	0x00009540
        /*032c*/ 	.word	0x00000009
        /*0330*/ 	.word	0x00000000
        /*0334*/ 	.short	0x010a
        /*0336*/ 	.byte	0x3f
	.zero		1


	//   ....[44]....
        /*0338*/ 	.word	0x000095d0
        /*033c*/ 	.word	0x00000006
        /*0340*/ 	.word	0x00000000
        /*0344*/ 	.short	0x010a
        /*0346*/ 	.byte	0x3f
	.zero		1


	//   ....[45]....
        /*0348*/ 	.word	0x00009660
        /*034c*/ 	.word	0x00000009
        /*0350*/ 	.word	0x00000000
        /*0354*/ 	.short	0x010a
        /*0356*/ 	.byte	0x3f
	.zero		1


	//   ....[46]....
        /*0358*/ 	.word	0x000096f0
        /*035c*/ 	.word	0x00000006
        /*0360*/ 	.word	0x00000000
        /*0364*/ 	.short	0x010a
        /*0366*/ 	.byte	0x3f
	.zero		1


	//   ....[47]....
        /*0368*/ 	.word	0x00009780
        /*036c*/ 	.word	0x00000009
        /*0370*/ 	.word	0x00000000
        /*0374*/ 	.short	0x010a
        /*0376*/ 	.byte	0x3f
	.zero		1


	//   ....[48]....
        /*0378*/ 	.word	0x00009810
        /*037c*/ 	.word	0x00000006
        /*0380*/ 	.word	0x00000000
        /*0384*/ 	.short	0x010a
        /*0386*/ 	.byte	0x3f
	.zero		1


	//   ....[49]....
        /*0388*/ 	.word	0x000098a0
        /*038c*/ 	.word	0x00000009
        /*0390*/ 	.word	0x00000000
        /*0394*/ 	.short	0x010a
        /*0396*/ 	.byte	0x3f
	.zero		1


	//   ....[50]....
        /*0398*/ 	.word	0x00009930
        /*039c*/ 	.word	0x00000006
        /*03a0*/ 	.word	0x00000000
        /*03a4*/ 	.short	0x010a
        /*03a6*/ 	.byte	0x3f
	.zero		1


	//   ....[51]....
        /*03a8*/ 	.word	0x000099c0
        /*03ac*/ 	.word	0x00000003
        /*03b0*/ 	.word	0x00000000
        /*03b4*/ 	.short	0x010a
        /*03b6*/ 	.byte	0x3f
	.zero		1


	//   ....[52]....
        /*03b8*/ 	.word	0x00009a30
        /*03bc*/ 	.word	0x0000000c
        /*03c0*/ 	.word	0x00000000
        /*03c4*/ 	.short	0x010a
        /*03c6*/ 	.byte	0x3f
	.zero		1


	//   ....[53]....
        /*03c8*/ 	.word	0x00009a90
        /*03cc*/ 	.word	0x0000008e
        /*03d0*/ 	.word	0x00000000
        /*03d4*/ 	.short	0x010a
        /*03d6*/ 	.byte	0x3f
	.zero		1


	//   ....[54]....
        /*03d8*/ 	.word	0x00009b60
        /*03dc*/ 	.word	0x00000014
        /*03e0*/ 	.word	0x00000070
        /*03e4*/ 	.short	0x010a
        /*03e6*/ 	.byte	0x3f
	.zero		1


	//   ....[55]....
        /*03e8*/ 	.word	0x00009c30
        /*03ec*/ 	.word	0x00000006
        /*03f0*/ 	.word	0x00000000
        /*03f4*/ 	.short	0x010a
        /*03f6*/ 	.byte	0x3f
	.zero		1


	//   ....[56]....
        /*03f8*/ 	.word	0x00009c80
        /*03fc*/ 	.word	0x00000007
        /*0400*/ 	.word	0x00000000
        /*0404*/ 	.short	0x010a
        /*0406*/ 	.byte	0x3f
	.zero		1


	//   ....[57]....
        /*0408*/ 	.word	0x00009cd0
        /*040c*/ 	.word	0x00000006
        /*0410*/ 	.word	0x00000000
        /*0414*/ 	.short	0x010a
        /*0416*/ 	.byte	0x3f
	.zero		1


	//   ....[58]....
        /*0418*/ 	.word	0x00009d20
        /*041c*/ 	.word	0x00000009
        /*0420*/ 	.word	0x00000000
        /*0424*/ 	.short	0x010a
        /*0426*/ 	.byte	0x3f
	.zero		1


	//   ....[59]....
        /*0428*/ 	.word	0x00009d70
        /*042c*/ 	.word	0x00000006
        /*0430*/ 	.word	0x00000000
        /*0434*/ 	.short	0x010a
        /*0436*/ 	.byte	0x3f
	.zero		1


	//   ....[60]....
        /*0438*/ 	.word	0x00009dc0
        /*043c*/ 	.word	0x00000009
        /*0440*/ 	.word	0x00000000
        /*0444*/ 	.short	0x010a
        /*0446*/ 	.byte	0x3f
	.zero		1


	//   ....[61]....
        /*0448*/ 	.word	0x00009e10
        /*044c*/ 	.word	0x00000006
        /*0450*/ 	.word	0x00000000
        /*0454*/ 	.short	0x010a
        /*0456*/ 	.byte	0x3f
	.zero		1


	//   ....[62]....
        /*0458*/ 	.word	0x00009e60
        /*045c*/ 	.word	0x00000009
        /*0460*/ 	.word	0x00000000
        /*0464*/ 	.short	0x010a
        /*0466*/ 	.byte	0x3f
	.zero		1


	//   ....[63]....
        /*0468*/ 	.word	0x00009eb0
        /*046c*/ 	.word	0x00000006
        /*0470*/ 	.word	0x00000000
        /*0474*/ 	.short	0x010a
        /*0476*/ 	.byte	0x3f
	.zero		1


	//   ....[64]....
        /*0478*/ 	.word	0x00009f00
        /*047c*/ 	.word	0x00000009
        /*0480*/ 	.word	0x00000000
        /*0484*/ 	.short	0x010a
        /*0486*/ 	.byte	0x3f
	.zero		1


	//   ....[65]....
        /*0488*/ 	.word	0x00009f50
        /*048c*/ 	.word	0x00000006
        /*0490*/ 	.word	0x00000000
        /*0494*/ 	.short	0x010a
        /*0496*/ 	.byte	0x3f
	.zero		1


	//   ....[66]....
        /*0498*/ 	.word	0x00009fa0
        /*049c*/ 	.word	0x00000009
        /*04a0*/ 	.word	0x00000000
        /*04a4*/ 	.short	0x010a
        /*04a6*/ 	.byte	0x3f
	.zero		1


	//   ....[67]....
        /*04a8*/ 	.word	0x00009ff0
        /*04ac*/ 	.word	0x00000006
        /*04b0*/ 	.word	0x00000000
        /*04b4*/ 	.short	0x010a
        /*04b6*/ 	.byte	0x3f
	.zero		1


	//----- nvinfo : EIATTR_NUM_MBARRIERS
	.align		4
.L_28:
        /*04b8*/ 	.byte	0x03, 0x38
        /*04ba*/ 	.short	0x001e


	//----- nvinfo : EIATTR_EXIT_INSTR_OFFSETS
	.align		4
        /*04bc*/ 	.byte	0x04, 0x1c
        /*04be*/ 	.short	(.L_30 - .L_29)


	//   ....[0]....
.L_29:
        /*04c0*/ 	.word	0x00000a40


	//   ....[1]....
        /*04c4*/ 	.word	0x00001230


	//   ....[2]....
        /*04c8*/ 	.word	0x00007f00


	//   ....[3]....
        /*04cc*/ 	.word	0x00008460


	//   ....[4]....
        /*04d0*/ 	.word	0x00009a10


	//----- nvinfo : EIATTR_MAX_THREADS
	.align		4
.L_30:
        /*04d4*/ 	.byte	0x04, 0x05
        /*04d6*/ 	.short	(.L_32 - .L_31)
.L_31:
        /*04d8*/ 	.word	0x00000180
        /*04dc*/ 	.word	0x00000001
        /*04e0*/ 	.word	0x00000001


	//----- nvinfo : EIATTR_CRS_STACK_SIZE
	.align		4
.L_32:
        /*04e4*/ 	.byte	0x04, 0x1e
        /*04e6*/ 	.short	(.L_34 - .L_33)
.L_33:
        /*04e8*/ 	.word	0x00000000


	//----- nvinfo : EIATTR_CBANK_PARAM_SIZE
	.align		4
.L_34:
        /*04ec*/ 	.byte	0x03, 0x19
        /*04ee*/ 	.short	0x0470


	//----- nvinfo : EIATTR_PARAM_CBANK
	.align		4
        /*04f0*/ 	.byte	0x04, 0x0a
        /*04f2*/ 	.short	(.L_36 - .L_35)
	.align		4
.L_35:
        /*04f4*/ 	.word	index@(.nv.constant0._ZN7cutlass13device_kernelINS_4gemm6kernel13GemmUniversalIN4cute5tupleIJiiiiEEENS1_10collective13CollectiveMmaINS1_37MainloopSm90TmaGmmaWarpSpecializedFP8ILi14ENS5_IJNS4_1CILi1EEENSA_ILi8EEESB_EEENS1_35KernelTmaWarpSpecializedCooperativeEEENS5_IJNSA_ILi128EEESG_NSA_ILi64EEEEEENS_12float_e5m2_tENS5_IJlSB_lEEESJ_SK_NS4_8TiledMMAINS4_8MMA_AtomIJNS4_4SM904GMMA31MMA_64x128x32_F32E5M2E5M2_SS_TNILNSO_7ScaleInE1ELSQ_1EEEEEENS4_6LayoutINS5_IJNSA_ILi2EEESB_SB_EEENS5_IJSB_NSA_ILi0EEESW_EEEEENS5_IJNS4_10UnderscoreESZ_SZ_EEEEENS4_23SM90_TMA_LOAD_MULTICASTENS4_14ComposedLayoutINS4_7SwizzleILi2ELi4ELi3EEENS4_18smem_ptr_flag_bitsILi8EEENST_INS5_IJSC_SH_EEENS5_IJSH_SB_EEEEEEEvNS4_8identityENS4_13SM90_TMA_LOADES1B_vS1C_EENS_8epilogue10collective6detail29Sm90TmaWarpSpecializedAdapterINS1G_15DefaultEpilogueISJ_SK_SK_NS1F_6thread17LinearCombinationISJ_Li1EffLNS1K_9ScaleType4KindE0ELNS_15FloatRoundStyleE2ESJ_EENS1_15EpilogueDefaultEEEEEvvEEEEvNT_6ParamsE)
        /*04f8*/ 	.short	0x0210
        /*04fa*/ 	.short	0x0470


	//----- nvinfo : EIATTR_SW_WAR
	.align		4
.L_36:
        /*04fc*/ 	.byte	0x04, 0x36
        /*04fe*/ 	.short	(.L_38 - .L_37)
.L_37:
        /*0500*/ 	.word	0x00000008
.L_38:


//--------------------- .nv.callgraph             --------------------------
	.section	.nv.callgraph,"",@"SHT_CUDA_CALLGRAPH"
	.align	4
	.sectionentsize	8
	.align		4
        /*0000*/ 	.word	0x00000000
	.align		4
        /*0004*/ 	.word	0xffffffff
	.align		4
        /*0008*/ 	.word	0x00000000
	.align		4
        /*000c*/ 	.word	0xfffffffe
	.align		4
        /*0010*/ 	.word	0x00000000
	.align		4
        /*0014*/ 	.word	0xfffffffd
	.align		4
        /*0018*/ 	.word	0x00000000
	.align		4
        /*001c*/ 	.word	0xfffffffc


//--------------------- .nv.constant4             --------------------------
	.section	.nv.constant4,"a",@progbits
	.align	8
	.align		8
.nv.constant4:
        /*0000*/ 	.dword	_ZN40_INTERNAL_89cb6e91_4_k_cu_a4fec332_209394cuda3std3__45__cpo5beginE
	.align		8
        /*0008*/ 	.dword	_ZN40_INTERNAL_89cb6e91_4_k_cu_a4fec332_209394cuda3std3__45__cpo3endE
	.align		8
        /*0010*/ 	.dword	_ZN40_INTERNAL_89cb6e91_4_k_cu_a4fec332_209394cuda3std3__45__cpo6cbeginE
	.align		8
        /*0018*/ 	.dword	_ZN40_INTERNAL_89cb6e91_4_k_cu_a4fec332_209394cuda3std3__45__cpo4cendE
	.align		8
        /*0020*/ 	.dword	_ZN40_INTERNAL_89cb6e91_4_k_cu_a4fec332_209394cuda3std3__442_GLOBAL__N__89cb6e91_4_k_cu_a4fec332_209396ignoreE
	.align		8
        /*0028*/ 	.dword	_ZN40_INTERNAL_89cb6e91_4_k_cu_a4fec332_209394cuda3std3__419piecewise_constructE
	.align		8
        /*0030*/ 	.dword	_ZN40_INTERNAL_89cb6e91_4_k_cu_a4fec332_209394cuda3std3__48in_placeE
	.align		8
        /*0038*/ 	.dword	_ZN40_INTERNAL_89cb6e91_4_k_cu_a4fec332_209394cuda3std6ranges3__45__cpo4swapE
	.align		8
        /*0040*/ 	.dword	_ZN40_INTERNAL_89cb6e91_4_k_cu_a4fec332_209394cuda3std6ranges3__45__cpo9iter_moveE
	.align		8
        /*0048*/ 	.dword	_ZN40_INTERNAL_89cb6e91_4_k_cu_a4fec332_209394cute7productE
	.align		8
        /*0050*/ 	.dword	_ZN40_INTERNAL_89cb6e91_4_k_cu_a4fec332_209394cute1_E


//--------------------- .text._ZN7cutlass13device_kernelINS_4gemm6kernel13GemmUniversalIN4cute5tupleIJiiiiEEENS1_10collective13CollectiveMmaINS1_37MainloopSm90TmaGmmaWarpSpecializedFP8ILi14ENS5_IJNS4_1CILi1EEENSA_ILi8EEESB_EEENS1_35KernelTmaWarpSpecializedCooperativeEEENS5_IJNSA_ILi128EEESG_NSA_ILi64EEEEEENS_12float_e5m2_tENS5_IJlSB_lEEESJ_SK_NS4_8TiledMMAINS4_8MMA_AtomIJNS4_4SM904GMMA31MMA_64x128x32_F32E5M2E5M2_SS_TNILNSO_7ScaleInE1ELSQ_1EEEEEENS4_6LayoutINS5_IJNSA_ILi2EEESB_SB_EEENS5_IJSB_NSA_ILi0EEESW_EEEEENS5_IJNS4_10UnderscoreESZ_SZ_EEEEENS4_23SM90_TMA_LOAD_MULTICASTENS4_14ComposedLayoutINS4_7SwizzleILi2ELi4ELi3EEENS4_18smem_ptr_flag_bitsILi8EEENST_INS5_IJSC_SH_EEENS5_IJSH_SB_EEEEEEEvNS4_8identityENS4_13SM90_TMA_LOADES1B_vS1C_EENS_8epilogue10collective6detail29Sm90TmaWarpSpecializedAdapterINS1G_15DefaultEpilogueISJ_SK_SK_NS1F_6thread17LinearCombinationISJ_Li1EffLNS1K_9ScaleType4KindE0ELNS_15FloatRoundStyleE2ESJ_EENS1_15EpilogueDefaultEEEEEvvEEEEvNT_6ParamsE --------------------------
	.section	.text._ZN7cutlass13device_kernelINS_4gemm6kernel13GemmUniversalIN4cute5tupleIJiiiiEEENS1_10collective13CollectiveMmaINS1_37MainloopSm90TmaGmmaWarpSpecializedFP8ILi14ENS5_IJNS4_1CILi1EEENSA_ILi8EEESB_EEENS1_35KernelTmaWarpSpecializedCooperativeEEENS5_IJNSA_ILi128EEESG_NSA_ILi64EEEEEENS_12float_e5m2_tENS5_IJlSB_lEEESJ_SK_NS4_8TiledMMAINS4_8MMA_AtomIJNS4_4SM904GMMA31MMA_64x128x32_F32E5M2E5M2_SS_TNILNSO_7ScaleInE1ELSQ_1EEEEEENS4_6LayoutINS5_IJNSA_ILi2EEESB_SB_EEENS5_IJSB_NSA_ILi0EEESW_EEEEENS5_IJNS4_10UnderscoreESZ_SZ_EEEEENS4_23SM90_TMA_LOAD_MULTICASTENS4_14ComposedLayoutINS4_7SwizzleILi2ELi4ELi3EEENS4_18smem_ptr_flag_bitsILi8EEENST_INS5_IJSC_SH_EEENS5_IJSH_SB_EEEEEEEvNS4_8identityENS4_13SM90_TMA_LOADES1B_vS1C_EENS_8epilogue10collective6detail29Sm90TmaWarpSpecializedAdapterINS1G_15DefaultEpilogueISJ_SK_SK_NS1F_6thread17LinearCombinationISJ_Li1EffLNS1K_9ScaleType4KindE0ELNS_15FloatRoundStyleE2ESJ_EENS1_15EpilogueDefaultEEEEEvvEEEEvNT_6ParamsE,"ax",@progbits
	.align	128
.text._ZN7cutlass13device_kernelINS_4gemm6kernel13GemmUniversalIN4cute5tupleIJiiiiEEENS1_10collective13CollectiveMmaINS1_37MainloopSm90TmaGmmaWarpSpecializedFP8ILi14ENS5_IJNS4_1CILi1EEENSA_ILi8EEESB_EEENS1_35KernelTmaWarpSpecializedCooperativeEEENS5_IJNSA_ILi128EEESG_NSA_ILi64EEEEEENS_12float_e5m2_tENS5_IJlSB_lEEESJ_SK_NS4_8TiledMMAINS4_8MMA_AtomIJNS4_4SM904GMMA31MMA_64x128x32_F32E5M2E5M2_SS_TNILNSO_7ScaleInE1ELSQ_1EEEEEENS4_6LayoutINS5_IJNSA_ILi2EEESB_SB_EEENS5_IJSB_NSA_ILi0EEESW_EEEEENS5_IJNS4_10UnderscoreESZ_SZ_EEEEENS4_23SM90_TMA_LOAD_MULTICASTENS4_14ComposedLayoutINS4_7SwizzleILi2ELi4ELi3EEENS4_18smem_ptr_flag_bitsILi8EEENST_INS5_IJSC_SH_EEENS5_IJSH_SB_EEEEEEEvNS4_8identityENS4_13SM90_TMA_LOADES1B_vS1C_EENS_8epilogue10collective6detail29Sm90TmaWarpSpecializedAdapterINS1G_15DefaultEpilogueISJ_SK_SK_NS1F_6thread17LinearCombinationISJ_Li1EffLNS1K_9ScaleType4KindE0ELNS_15FloatRoundStyleE2ESJ_EENS1_15EpilogueDefaultEEEEEvvEEEEvNT_6ParamsE:
        .type           _ZN7cutlass13device_kernelINS_4gemm6kernel13GemmUniversalIN4cute5tupleIJiiiiEEENS1_10collective13CollectiveMmaINS1_37MainloopSm90TmaGmmaWarpSpecializedFP8ILi14ENS5_IJNS4_1CILi1EEENSA_ILi8EEESB_EEENS1_35KernelTmaWarpSpecializedCooperativeEEENS5_IJNSA_ILi128EEESG_NSA_ILi64EEEEEENS_12float_e5m2_tENS5_IJlSB_lEEESJ_SK_NS4_8TiledMMAINS4_8MMA_AtomIJNS4_4SM904GMMA31MMA_64x128x32_F32E5M2E5M2_SS_TNILNSO_7ScaleInE1ELSQ_1EEEEEENS4_6LayoutINS5_IJNSA_ILi2EEESB_SB_EEENS5_IJSB_NSA_ILi0EEESW_EEEEENS5_IJNS4_10UnderscoreESZ_SZ_EEEEENS4_23SM90_TMA_LOAD_MULTICASTENS4_14ComposedLayoutINS4_7SwizzleILi2ELi4ELi3EEENS4_18smem_ptr_flag_bitsILi8EEENST_INS5_IJSC_SH_EEENS5_IJSH_SB_EEEEEEEvNS4_8identityENS4_13SM90_TMA_LOADES1B_vS1C_EENS_8epilogue10collective6detail29Sm90TmaWarpSpecializedAdapterINS1G_15DefaultEpilogueISJ_SK_SK_NS1F_6thread17LinearCombinationISJ_Li1EffLNS1K_9ScaleType4KindE0ELNS_15FloatRoundStyleE2ESJ_EENS1_15EpilogueDefaultEEEEEvvEEEEvNT_6ParamsE,@function
        .size           _ZN7cutlass13device_kernelINS_4gemm6kernel13GemmUniversalIN4cute5tupleIJiiiiEEENS1_10collective13CollectiveMmaINS1_37MainloopSm90TmaGmmaWarpSpecializedFP8ILi14ENS5_IJNS4_1CILi1EEENSA_ILi8EEESB_EEENS1_35KernelTmaWarpSpecializedCooperativeEEENS5_IJNSA_ILi128EEESG_NSA_ILi64EEEEEENS_12float_e5m2_tENS5_IJlSB_lEEESJ_SK_NS4_8TiledMMAINS4_8MMA_AtomIJNS4_4SM904GMMA31MMA_64x128x32_F32E5M2E5M2_SS_TNILNSO_7ScaleInE1ELSQ_1EEEEEENS4_6LayoutINS5_IJNSA_ILi2EEESB_SB_EEENS5_IJSB_NSA_ILi0EEESW_EEEEENS5_IJNS4_10UnderscoreESZ_SZ_EEEEENS4_23SM90_TMA_LOAD_MULTICASTENS4_14ComposedLayoutINS4_7SwizzleILi2ELi4ELi3EEENS4_18smem_ptr_flag_bitsILi8EEENST_INS5_IJSC_SH_EEENS5_IJSH_SB_EEEEEEEvNS4_8identityENS4_13SM90_TMA_LOADES1B_vS1C_EENS_8epilogue10collective6detail29Sm90TmaWarpSpecializedAdapterINS1G_15DefaultEpilogueISJ_SK_SK_NS1F_6thread17LinearCombinationISJ_Li1EffLNS1K_9ScaleType4KindE0ELNS_15FloatRoundStyleE2ESJ_EENS1_15EpilogueDefaultEEEEEvvEEEEvNT_6ParamsE,(.L_x_227 - _ZN7cutlass13device_kernelINS_4gemm6kernel13GemmUniversalIN4cute5tupleIJiiiiEEENS1_10collective13CollectiveMmaINS1_37MainloopSm90TmaGmmaWarpSpecializedFP8ILi14ENS5_IJNS4_1CILi1EEENSA_ILi8EEESB_EEENS1_35KernelTmaWarpSpecializedCooperativeEEENS5_IJNSA_ILi128EEESG_NSA_ILi64EEEEEENS_12float_e5m2_tENS5_IJlSB_lEEESJ_SK_NS4_8TiledMMAINS4_8MMA_AtomIJNS4_4SM904GMMA31MMA_64x128x32_F32E5M2E5M2_SS_TNILNSO_7ScaleInE1ELSQ_1EEEEEENS4_6LayoutINS5_IJNSA_ILi2EEESB_SB_EEENS5_IJSB_NSA_ILi0EEESW_EEEEENS5_IJNS4_10UnderscoreESZ_SZ_EEEEENS4_23SM90_TMA_LOAD_MULTICASTENS4_14ComposedLayoutINS4_7SwizzleILi2ELi4ELi3EEENS4_18smem_ptr_flag_bitsILi8EEENST_INS5_IJSC_SH_EEENS5_IJSH_SB_EEEEEEEvNS4_8identityENS4_13SM90_TMA_LOADES1B_vS1C_EENS_8epilogue10collective6detail29Sm90TmaWarpSpecializedAdapterINS1G_15DefaultEpilogueISJ_SK_SK_NS1F_6thread17LinearCombinationISJ_Li1EffLNS1K_9ScaleType4KindE0ELNS_15FloatRoundStyleE2ESJ_EENS1_15EpilogueDefaultEEEEEvvEEEEvNT_6ParamsE)
        .other          _ZN7cutlass13device_kernelINS_4gemm6kernel13GemmUniversalIN4cute5tupleIJiiiiEEENS1_10collective13CollectiveMmaINS1_37MainloopSm90TmaGmmaWarpSpecializedFP8ILi14ENS5_IJNS4_1CILi1EEENSA_ILi8EEESB_EEENS1_35KernelTmaWarpSpecializedCooperativeEEENS5_IJNSA_ILi128EEESG_NSA_ILi64EEEEEENS_12float_e5m2_tENS5_IJlSB_lEEESJ_SK_NS4_8TiledMMAINS4_8MMA_AtomIJNS4_4SM904GMMA31MMA_64x128x32_F32E5M2E5M2_SS_TNILNSO_7ScaleInE1ELSQ_1EEEEEENS4_6LayoutINS5_IJNSA_ILi2EEESB_SB_EEENS5_IJSB_NSA_ILi0EEESW_EEEEENS5_IJNS4_10UnderscoreESZ_SZ_EEEEENS4_23SM90_TMA_LOAD_MULTICASTENS4_14ComposedLayoutINS4_7SwizzleILi2ELi4ELi3EEENS4_18smem_ptr_flag_bitsILi8EEENST_INS5_IJSC_SH_EEENS5_IJSH_SB_EEEEEEEvNS4_8identityENS4_13SM90_TMA_LOADES1B_vS1C_EENS_8epilogue10collective6detail29Sm90TmaWarpSpecializedAdapterINS1G_15DefaultEpilogueISJ_SK_SK_NS1F_6thread17LinearCombinationISJ_Li1EffLNS1K_9ScaleType4KindE0ELNS_15FloatRoundStyleE2ESJ_EENS1_15EpilogueDefaultEEEEEvvEEEEvNT_6ParamsE,@"STO_CUDA_ENTRY STV_DEFAULT"
_ZN7cutlass13device_kernelINS_4gemm6kernel13GemmUniversalIN4cute5tupleIJiiiiEEENS1_10collective13CollectiveMmaINS1_37MainloopSm90TmaGmmaWarpSpecializedFP8ILi14ENS5_IJNS4_1CILi1EEENSA_ILi8EEESB_EEENS1_35KernelTmaWarpSpecializedCooperativeEEENS5_IJNSA_ILi128EEESG_NSA_ILi64EEEEEENS_12float_e5m2_tENS5_IJlSB_lEEESJ_SK_NS4_8TiledMMAINS4_8MMA_AtomIJNS4_4SM904GMMA31MMA_64x128x32_F32E5M2E5M2_SS_TNILNSO_7ScaleInE1ELSQ_1EEEEEENS4_6LayoutINS5_IJNSA_ILi2EEESB_SB_EEENS5_IJSB_NSA_ILi0EEESW_EEEEENS5_IJNS4_10UnderscoreESZ_SZ_EEEEENS4_23SM90_TMA_LOAD_MULTICASTENS4_14ComposedLayoutINS4_7SwizzleILi2ELi4ELi3EEENS4_18smem_ptr_flag_bitsILi8EEENST_INS5_IJSC_SH_EEENS5_IJSH_SB_EEEEEEEvNS4_8identityENS4_13SM90_TMA_LOADES1B_vS1C_EENS_8epilogue10collective6detail29Sm90TmaWarpSpecializedAdapterINS1G_15DefaultEpilogueISJ_SK_SK_NS1F_6thread17LinearCombinationISJ_Li1EffLNS1K_9ScaleType4KindE0ELNS_15FloatRoundStyleE2ESJ_EENS1_15EpilogueDefaultEEEEEvvEEEEvNT_6ParamsE:
[----:B------:R-:W-:Y:S01]  /*0000*/  LDC R1, c[0x0][0x28] ;  /* 0x00000a00ff017b82 */ /* 0x000fe20000000800 */
[----:B------:R-:W0:Y:S01]  /*0010*/  S2R R0, SR_TID.X ;  /* 0x0000000000007919 */ /* 0x000e220000002100 */
[----:B------:R-:W-:Y:S01]  /*0020*/  ELECT P0, URZ, PT ;  /* 0x00000000003f782f */ /* 0x000fe20003800000 */
[----:B------:R-:W-:Y:S01]  /*0030*/  BSSY B0, `(.L_x_0) ;  /* 0x000000f000007945 */ /* 0x000fe20003800000 */
[--C-:B0-----:R-:W-:Y:S02]  /*0040*/  SHF.R.U32.HI R2, RZ, 0x5, R0.reuse ;  /* 0x00000005ff027819 */ /* 0x101fe40000011600 */
[----:B------:R-:W-:-:S03]  /*0050*/  SHF.R.U32.HI R3, RZ, 0x7, R0 ;  /* 0x00000007ff037819 */ /* 0x000fc60000011600 */
[----:B------:R-:W0:Y:S04]  /*0060*/  SHFL.IDX PT, R6, R2, RZ, 0x1f ;  /* 0x00001fff02067589 */ /* 0x000e2800000e0000 */
[----:B------:R1:W2:Y:S01]  /*0070*/  SHFL.IDX PT, R4, R3, RZ, 0x1f ;  /* 0x00001fff03047589 */ /* 0x0002a200000e0000 */
[----:B0-----:R-:W-:-:S13]  /*0080*/  ISETP.NE.OR P0, PT, R6, RZ, !P0 ;  /* 0x000000ff0600720c */ /* 0x001fda0004705670 */
[----:B-12---:R-:W-:Y:S05]  /*0090*/  @P0 BRA `(.L_x_1) ;  /* 0x0000000000200947 */ /* 0x006fea0003800000 */
[----:B------:R-:W-:Y:S02]  /*00a0*/  ULDC.64 UR4, c[0x0][0x198] ;  /* 0x0000660000047ab9 */ /* 0x000fe40000000a00 */
[----:B------:R-:W-:Y:S02]  /*00b0*/  UIADD3 UR6, UP0, UR4, 0xf0, URZ ;  /* 0x000000f004067890 */ /* 0x000fe4000ff1e03f */
[----:B------:R-:W-:Y:S02]  /*00c0*/  UIADD3 UR4, UP1, UR4, 0x1f0, URZ ;  /* 0x000001f004047890 */ /* 0x000fe4000ff3e03f */
[----:B------:R-:W-:Y:S02]  /*00d0*/  UIADD3.X UR7, URZ, UR5, URZ, UP0, !UPT ;  /* 0x000000053f077290 */ /* 0x000fe400087fe43f */
[----:B------:R-:W-:-:S07]  /*00e0*/  UIADD3.X UR5, URZ, UR5, URZ, UP1, !UPT ;  /* 0x000000053f057290 */ /* 0x000fce0008ffe43f */
[----:B------:R0:W-:Y:S02]  /*00f0*/  UTMACCTL.PF [UR6] ;  /* 0x00000000060079b9 */ /* 0x0001e40008040000 */
[----:B------:R0:W-:Y:S02]  /*0100*/  UTMACCTL.PF [UR4] ;  /* 0x00000000040079b9 */ /* 0x0001e40008040000 */
[----:B0-----:R-:W-:Y:S01]  /*0110*/  NOP ;  /* 0x0000000000007918 */ /* 0x001fe20000000000 */
.L_x_1:
[----:B------:R-:W-:Y:S05]  /*0120*/  BSYNC B0 ;  /* 0x0000000000007941 */ /* 0x000fea0003800000 */
.L_x_0:
[----:B------:R-:W0:Y:S02]  /*0130*/  SHFL.IDX PT, R3, R2, RZ, 0x1f ;  /* 0x00001fff02037589 */ /* 0x000e2400000e0000 */
[----:B0-----:R-:W-:-:S13]  /*0140*/  ISETP.NE.AND P0, PT, R3, RZ, PT ;  /* 0x000000ff0300720c */ /* 0x001fda0003f05270 */
[----:B------:R-:W-:Y:S05]  /*0150*/  @P0 BRA `(.L_x_2) ;  /* 0x0000000000b40947 */ /* 0x000fea0003800000 */
[----:B------:R-:W-:Y:S01]  /*0160*/  ELECT P0, URZ, PT ;  /* 0x00000000003f782f */ /* 0x000fe20003800000 */
[----:B------:R-:W-:-:S12]  /*0170*/  BSSY B0, `(.L_x_2) ;  /* 0x000002b000007945 */ /* 0x000fd80003800000 */
[----:B------:R-:W-:Y:S05]  /*0180*/  @!P0 BRA `(.L_x_3) ;  /* 0x0000000000a48947 */ /* 0x000fea0003800000 */
[----:B------:R-:W0:Y:S01]  /*0190*/  S2UR UR8, SR_CgaCtaId ;  /* 0x00000000000879c3 */ /* 0x000e220000008800 */
[----:B------:R-:W-:Y:S01]  /*01a0*/  UMOV UR4, 0x400 ;  /* 0x0000040000047882 */ /* 0x000fe20000000000 */
[----:B------:R-:W-:Y:S01]  /*01b0*/  UMOV UR5, 0x1 ;  /* 0x0000000100057882 */ /* 0x000fe20000000000 */
[----:B------:R-:W-:Y:S02]  /*01c0*/  UMOV UR6, 0x10 ;  /* 0x0000001000067882 */ /* 0x000fe40000000000 */
[----:B------:R-:W-:-:S04]  /*01d0*/  UIADD3 UR6, -UR6, 0x100000, URZ ;  /* 0x0010000006067890 */ /* 0x000fc8000fffe13f */
[----:B------:R-:W-:Y:S02]  /*01e0*/  USHF.L.U32 UR7, UR6, 0xb, URZ ;  /* 0x0000000b06077899 */ /* 0x000fe4000800063f */
[----:B------:R-:W-:Y:S02]  /*01f0*/  USHF.L.U32 UR6, UR6, 0x1, URZ ;  /* 0x0000000106067899 */ /* 0x000fe4000800063f */
[----:B0-----:R-:W-:Y:S02]  /*0200*/  ULEA UR8, UR8, UR4, 0x18 ;  /* 0x0000000408087291 */ /* 0x001fe4000f8ec03f */
[----:B------:R-:W-:-:S04]  /*0210*/  UIADD3 UR4, -UR5, 0x100000, URZ ;  /* 0x0010000005047890 */ /* 0x000fc8000fffe13f */
[----:B------:R-:W-:Y:S02]  /*0220*/  USHF.L.U32 UR5, UR4, 0xb, URZ ;  /* 0x0000000b04057899 */ /* 0x000fe4000800063f */
[----:B------:R-:W-:Y:S01]  /*0230*/  USHF.L.U32 UR4, UR4, 0x1, URZ ;  /* 0x0000000104047899 */ /* 0x000fe2000800063f */
[----:B------:R-:W0:Y:S11]  /*0240*/  FENCE.VIEW.ASYNC.S ;  /* 0x00000000000073c6 */ /* 0x000e360000000000 */
[----:B0-----:R0:W1:Y:S01]  /*0250*/  SYNCS.EXCH.64 URZ, [UR8], UR4 ;  /* 0x00000004083f75b2 */ /* 0x0010620008000100 */
[----:B------:R0:W2:Y:S01]  /*0260*/  SYNCS.EXCH.64 URZ, [UR8+0x70], UR6 ;  /* 0x00007006083f75b2 */ /* 0x0000a20008000100 */
[----:B------:R0:W3:Y:S01]  /*0270*/  SYNCS.EXCH.64 URZ, [UR8+0x8], UR4 ;  /* 0x00000804083f75b2 */ /* 0x0000e20008000100 */
[----:B------:R0:W4:Y:S01]  /*0280*/  SYNCS.EXCH.64 URZ, [UR8+0x78], UR6 ;  /* 0x00007806083f75b2 */ /* 0x0001220008000100 */
[----:B------:R0:W0:Y:S01]  /*0290*/  SYNCS.EXCH.64 URZ, [UR8+0x10], UR4 ;  /* 0x00001004083f75b2 */ /* 0x0000220008000100 */
        /* <DEDUP_REMOVED lines=23> */
[----:B-1234-:R-:W-:Y:S01]  /*0410*/  NOP ;  /* 0x0000000000007918 */ /* 0x01efe20000000000 */
.L_x_3:
[----:B0-----:R-:W-:Y:S05]  /*0420*/  BSYNC B0 ;  /* 0x0000000000007941 */ /* 0x001fea0003800000 */
.L_x_2:
[----:B------:R-:W0:Y:S01]  /*0430*/  SHFL.IDX PT, R2, R2, RZ, 0x1f ;  /* 0x00001fff02027589 */ /* 0x000e2200000e0000 */
[----:B------:R-:W-:Y:S01]  /*0440*/  SHF.R.S32.HI R5, RZ, 0x1f, R0 ;  /* 0x0000001fff057819 */ /* 0x000fe20000011400 */
[----:B------:R-:W1:Y:S01]  /*0450*/  S2UR UR8, SR_CTAID.X ;  /* 0x00000000000879c3 */ /* 0x000e620000002500 */
[----:B------:R-:W-:Y:S01]  /*0460*/  ELECT P0, URZ, PT ;  /* 0x00000000003f782f */ /* 0x000fe20003800000 */
[----:B------:R-:W2:Y:S01]  /*0470*/  S2R R8, SR_CTAID.Y ;  /* 0x0000000000087919 */ /* 0x000ea20000002600 */
[----:B------:R-:W-:Y:S01]  /*0480*/  LEA.HI R5, R5, R0, RZ, 0x7 ;  /* 0x0000000005057211 */ /* 0x000fe200078f38ff */
[----:B------:R-:W-:Y:S01]  /*0490*/  ULDC UR4, c[0x0][0x154] ;  /* 0x0000550000047ab9 */ /* 0x000fe20000000800 */
[----:B------:R-:W-:Y:S01]  /*04a0*/  NOP ;  /* 0x0000000000007918 */ /* 0x000fe20000000000 */
[----:B------:R-:W-:Y:S01]  /*04b0*/  NOP ;  /* 0x0000000000007918 */ /* 0x000fe20000000000 */
[----:B------:R-:W-:Y:S01]  /*04c0*/  LOP3.LUT R5, R5, 0xffffff80, RZ, 0xc0, !PT ;  /* 0xffffff8005057812 */ /* 0x000fe200078ec0ff */
[----:B------:R-:W3:Y:S04]  /*04d0*/  LDC R14, c[0x0][0x140] ;  /* 0x00005000ff0e7b82 */ /* 0x000ee80000000800 */
[----:B------:R-:W-:-:S04]  /*04e0*/  IMAD.IADD R5, R0, 0x1, -R5 ;  /* 0x0000000100057824 */ /* 0x000fc800078e0a05 */
[----:B------:R-:W4:Y:S01]  /*04f0*/  LDC R19, c[0x0][0x148] ;  /* 0x00005200ff137b82 */ /* 0x000f220000000800 */
[----:B------:R-:W-:Y:S02]  /*0500*/  SHF.R.S32.HI R10, RZ, 0x1f, R5 ;  /* 0x0000001fff0a7819 */ /* 0x000fe40000011405 */
[----:B------:R-:W-:Y:S02]  /*0510*/  LOP3.LUT P2, RZ, R5, 0x7, RZ, 0xc0, !PT ;  /* 0x0000000705ff7812 */ /* 0x000fe4000784c0ff */
[----:B------:R-:W-:Y:S02]  /*0520*/  LEA.HI R10, R10, R5, RZ, 0x3 ;  /* 0x000000050a0a7211 */ /* 0x000fe400078f18ff */
[----:B0-----:R-:W-:Y:S01]  /*0530*/  ISETP.NE.OR P0, PT, R2, RZ, !P0 ;  /* 0x000000ff0200720c */ /* 0x001fe20004705670 */
[----:B------:R-:W0:Y:S01]  /*0540*/  LDC R12, c[0x0][0x144] ;  /* 0x00005100ff0c7b82 */ /* 0x000e220000000800 */
[--C-:B------:R-:W-:Y:S02]  /*0550*/  SHF.R.S32.HI R2, RZ, 0x3, R10.reuse ;  /* 0x00000003ff027819 */ /* 0x100fe4000001140a */
[----:B------:R-:W-:-:S02]  /*0560*/  SHF.R.S32.HI R7, RZ, 0x1f, R10 ;  /* 0x0000001fff077819 */ /* 0x000fc4000001140a */
[----:B------:R-:W-:Y:S02]  /*0570*/  SHF.R.S32.HI R10, RZ, 0x1f, R3 ;  /* 0x0000001fff0a7819 */ /* 0x000fe40000011403 */
[----:B------:R-:W-:Y:S02]  /*0580*/  LEA.HI R7, R7, R2, RZ, 0x2 ;  /* 0x0000000207077211 */ /* 0x000fe400078f10ff */
[----:B------:R-:W-:Y:S02]  /*0590*/  LEA.HI R10, R10, R3, RZ, 0x2 ;  /* 0x000000030a0a7211 */ /* 0x000fe400078f10ff */
[----:B------:R-:W-:Y:S01]  /*05a0*/  LOP3.LUT R7, R7, 0xfffffffc, RZ, 0xc0, !PT ;  /* 0xfffffffc07077812 */ /* 0x000fe200078ec0ff */
[----:B------:R-:W-:Y:S01]  /*05b0*/  VOTEU.ALL UP0, P0 ;  /* 0x00000000003f7886 */ /* 0x000fe20000000000 */
[----:B--2---:R-:W-:Y:S01]  /*05c0*/  I2FP.F32.U32 R11, R8 ;  /* 0x00000008000b7245 */ /* 0x004fe20000201000 */
[----:B------:R-:W-:Y:S01]  /*05d0*/  VOTEU.ALL UP1, P0 ;  /* 0x00000000003f7886 */ /* 0x000fe20000020000 */
[----:B------:R-:W-:Y:S01]  /*05e0*/  LOP3.LUT R10, R10, 0x3ffffffc, RZ, 0xc0, !PT ;  /* 0x3ffffffc0a0a7812 */ /* 0x000fe200078ec0ff */
[----:B------:R-:W-:Y:S01]  /*05f0*/  IMAD.IADD R7, R2, 0x1, -R7 ;  /* 0x0000000102077824 */ /* 0x000fe200078e0a07 */
[----:B------:R-:W2:Y:S01]  /*0600*/  @!UP0 S2UR UR7, SR_CgaCtaId ;  /* 0x00000000000789c3 */ /* 0x000ea20000008800 */
[----:B-1----:R-:W-:Y:S01]  /*0610*/  I2FP.F32.U32 R2, UR8 ;  /* 0x0000000800027c45 */ /* 0x002fe20008201000 */
[----:B------:R-:W-:Y:S01]  /*0620*/  FMUL R13, R11, UR4 ;  /* 0x000000040b0d7c20 */ /* 0x000fe20008400000 */
[----:B------:R-:W-:Y:S01]  /*0630*/  ULDC UR4, c[0x0][0x150] ;  /* 0x0000540000047ab9 */ /* 0x000fe20000000800 */
[----:B------:R-:W-:Y:S01]  /*0640*/  IMAD.IADD R10, R3, 0x1, -R10 ;  /* 0x00000001030a7824 */ /* 0x000fe200078e0a0a */
[----:B------:R-:W-:Y:S01]  /*0650*/  SHF.R.S32.HI R3, RZ, 0x1f, R6 ;  /* 0x0000001fff037819 */ /* 0x000fe20000011406 */
[----:B------:R-:W-:Y:S01]  /*0660*/  FMUL R11, R2, UR4 ;  /* 0x00000004020b7c20 */ /* 0x000fe20008400000 */
[----:B------:R-:W-:Y:S01]  /*0670*/  UMOV UR4, 0x20 ;  /* 0x0000002000047882 */ /* 0x000fe20000000000 */
[----:B------:R-:W1:Y:S01]  /*0680*/  F2I.U32.TRUNC.NTZ R13, R13 ;  /* 0x0000000d000d7305 */ /* 0x000e62000020f000 */
[----:B------:R-:W-:Y:S01]  /*0690*/  LEA.HI R3, R3, R6, RZ, 0x2 ;  /* 0x0000000603037211 */ /* 0x000fe200078f10ff */
[----:B------:R-:W-:Y:S01]  /*06a0*/  IMAD R7, R10, 0x4, R7 ;  /* 0x000000040a077824 */ /* 0x000fe200078e0207 */
[----:B------:R-:W-:Y:S01]  /*06b0*/  @!UP0 UMOV UR6, 0x400 ;  /* 0x0000040000068882 */ /* 0x000fe20000000000 */
[----:B------:R-:W-:-:S04]  /*06c0*/  @!UP0 UIADD3 UR4, -UR4, 0x100000, URZ ;  /* 0x0010000004048890 */ /* 0x000fc8000fffe13f */
[----:B------:R-:W-:Y:S02]  /*06d0*/  @!UP0 USHF.L.U32 UR5, UR4, 0xb, URZ ;  /* 0x0000000b04058899 */ /* 0x000fe4000800063f */
[----:B------:R-:W-:Y:S01]  /*06e0*/  @!UP0 USHF.L.U32 UR4, UR4, 0x1, URZ ;  /* 0x0000000104048899 */ /* 0x000fe2000800063f */
[----:B------:R-:W-:Y:S01]  /*06f0*/  LOP3.LUT R3, R3, 0xfffffffc, RZ, 0xc0, !PT ;  /* 0xfffffffc03037812 */ /* 0x000fe200078ec0ff */
[C---:B------:R-:W-:Y:S01]  /*0700*/  IMAD.SHL.U32 R2, R7.reuse, 0x4, RZ ;  /* 0x0000000407027824 */ /* 0x040fe200078e00ff */
[----:B---3--:R-:W-:Y:S01]  /*0710*/  ISETP.EQ.U32.AND P4, PT, R14, 0x1, PT ;  /* 0x000000010e00780c */ /* 0x008fe20003f82070 */
[----:B------:R-:W3:Y:S01]  /*0720*/  F2I.U32.TRUNC.NTZ R11, R11 ;  /* 0x0000000b000b7305 */ /* 0x000ee2000020f000 */
[----:B------:R-:W-:Y:S02]  /*0730*/  VIADD R10, R4, 0xffffffff ;  /* 0xffffffff040a7836 */ /* 0x000fe40000000000 */
[----:B------:R-:W-:Y:S01]  /*0740*/  IMAD.IADD R6, R6, 0x1, -R3 ;  /* 0x0000000106067824 */ /* 0x000fe200078e0a03 */
[----:B------:R-:W-:-:S02]  /*0750*/  LOP3.LUT R5, R7, 0xc, R2, 0x78, !PT ;  /* 0x0000000c07057812 */ /* 0x000fc400078e7802 */
[----:B------:R-:W-:Y:S01]  /*0760*/  ISETP.GE.U32.AND P5, PT, R10, 0x2, PT ;  /* 0x000000020a00780c */ /* 0x000fe20003fa6070 */
[----:B-1----:R-:W-:Y:S01]  /*0770*/  IMAD.MOV R20, RZ, RZ, -R13 ;  /* 0x000000ffff147224 */ /* 0x002fe200078e0a0d */
[----:B--2---:R-:W-:Y:S01]  /*0780*/  @!UP0 ULEA UR6, UR7, UR6, 0x18 ;  /* 0x0000000607068291 */ /* 0x004fe2000f8ec03f */
[C---:B------:R-:W-:Y:S01]  /*0790*/  ISETP.NE.AND P1, PT, R6.reuse, 0x3, PT ;  /* 0x000000030600780c */ /* 0x040fe20003f25270 */
[----:B------:R-:W-:Y:S01]  /*07a0*/  VOTEU.ALL UP0, P0 ;  /* 0x00000000003f7886 */ /* 0x000fe20000000000 */
[----:B----4-:R-:W-:Y:S01]  /*07b0*/  IMAD R2, R19, R20, R8 ;  /* 0x0000001413027224 */ /* 0x010fe200078e0208 */
[----:B------:R-:W-:Y:S02]  /*07c0*/  ISETP.LT.U32.AND P0, PT, R5, 0x8, !P2 ;  /* 0x000000080500780c */ /* 0x000fe40005701070 */
[----:B------:R-:W-:Y:S01]  /*07d0*/  ISETP.EQ.OR P1, PT, R6, RZ, !P1 ;  /* 0x000000ff0600720c */ /* 0x000fe20004f22670 */
[----:B---3--:R-:W-:Y:S01]  /*07e0*/  IMAD.MOV R11, RZ, RZ, -R11 ;  /* 0x000000ffff0b7224 */ /* 0x008fe200078e0a0b */
[----:B------:R-:W-:-:S02]  /*07f0*/  ISETP.NE.AND P3, PT, R2, R5, PT ;  /* 0x000000050200720c */ /* 0x000fc40003f65270 */
[----:B------:R-:W-:Y:S01]  /*0800*/  ISETP.EQ.AND P1, PT, R4, RZ, P1 ;  /* 0x000000ff0400720c */ /* 0x000fe20000f22270 */
[----:B0-----:R-:W-:Y:S01]  /*0810*/  IMAD R11, R12, R11, UR8 ;  /* 0x000000080c0b7e24 */ /* 0x001fe2000f8e020b */
[----:B------:R-:W-:Y:S01]  /*0820*/  ISETP.NE.AND P2, PT, R4, RZ, PT ;  /* 0x000000ff0400720c */ /* 0x000fe20003f45270 */
[----:B------:R-:W0:Y:S02]  /*0830*/  FENCE.VIEW.ASYNC.S ;  /* 0x00000000000073c6 */ /* 0x000e240000000000 */
[----:B0-----:R0:W1:Y:S01]  /*0840*/  @!UP0 SYNCS.EXCH.64 URZ, [UR6+0xf0], UR4 ;  /* 0x0000f004063f85b2 */ /* 0x0010620008000100 */
[----:B------:R-:W-:Y:S02]  /*0850*/  SEL R4, RZ, 0x1, !P1 ;  /* 0x00000001ff047807 */ /* 0x000fe40004800000 */
[----:B------:R-:W-:Y:S02]  /*0860*/  ISETP.EQ.OR P3, PT, R11, RZ, !P3 ;  /* 0x000000ff0b00720c */ /* 0x000fe40005f62670 */
[----:B------:R-:W-:-:S02]  /*0870*/  SEL R4, R4, 0x2, P5 ;  /* 0x0000000204047807 */ /* 0x000fc40002800000 */
[----:B------:R-:W-:Y:S01]  /*0880*/  PLOP3.LUT P0, PT, P0, P3, PT, 0x80, 0x0 ;  /* 0x000000000000781c */ /* 0x000fe20000707070 */
[----:B------:R0:W2:Y:S01]  /*0890*/  @!UP1 SYNCS.EXCH.64 URZ, [UR6+0xf8], UR4 ;  /* 0x0000f804063f95b2 */ /* 0x0000a20008000100 */
[----:B------:R-:W-:Y:S01]  /*08a0*/  NOP ;  /* 0x0000000000007918 */ /* 0x000fe20000000000 */
[----:B------:R-:W-:Y:S10]  /*08b0*/  @!P4 BRA `(.L_x_4) ;  /* 0x000000000008c947 */ /* 0x000ff40003800000 */
[----:B-12---:R-:W-:Y:S01]  /*08c0*/  UCGABAR_ARV ;  /* 0x00000000000079c7 */ /* 0x006fe20008000000 */
[----:B------:R-:W-:Y:S05]  /*08d0*/  BRA `(.L_x_5) ;  /* 0x0000000000047947 */ /* 0x000fea0003800000 */
.L_x_4:
[----:B-12---:R-:W-:Y:S01]  /*08e0*/  NOP ;  /* 0x0000000000007918 */ /* 0x006fe20000000000 */
.L_x_5:
[----:B------:R-:W1:Y:S01]  /*08f0*/  LDC R2, c[0x0][0x65c] ;  /* 0x00019700ff027b82 */ /* 0x000e620000000800 */
[----:B------:R-:W-:Y:S01]  /*0900*/  IMAD.MOV.U32 R3, RZ, RZ, RZ ;  /* 0x000000ffff037224 */ /* 0x000fe200078e00ff */
[----:B-1----:R-:W-:Y:S01]  /*0910*/  ISETP.NE.AND P3, PT, R2, 0x1, PT ;  /* 0x000000010200780c */ /* 0x002fe20003f65270 */
[----:B------:R-:W-:-:S12]  /*0920*/  IMAD.U32 R2, RZ, RZ, UR8 ;  /* 0x00000008ff027e24 */ /* 0x000fd8000f8e00ff */
[----:B------:R-:W1:Y:S01]  /*0930*/  @P3 LDC R15, c[0x0][0x10] ;  /* 0x00000400ff0f3b82 */ /* 0x000e620000000800 */
[----:B------:R-:W-:Y:S02]  /*0940*/  @P3 IMAD.MOV.U32 R9, RZ, RZ, RZ ;  /* 0x000000ffff093224 */ /* 0x000fe400078e00ff */
[----:B------:R-:W-:-:S05]  /*0950*/  @P3 IMAD.MOV.U32 R7, RZ, RZ, RZ ;  /* 0x000000ffff073224 */ /* 0x000fca00078e00ff */
[----:B------:R-:W2:Y:S01]  /*0960*/  @!P3 LDC R13, c[0x0][0xc] ;  /* 0x00000300ff0dbb82 */ /* 0x000ea20000000800 */
[----:B-1----:R-:W-:-:S04]  /*0970*/  @P3 IMAD.WIDE.U32 R14, R15, UR8, R8 ;  /* 0x000000080f0e3c25 */ /* 0x002fc8000f8e0008 */
[----:B--2---:R-:W-:-:S04]  /*0980*/  @!P3 IMAD.WIDE.U32 R12, R8, R13, R2 ;  /* 0x0000000d080cb225 */ /* 0x004fc800078e0002 */
[----:B------:R-:W-:Y:S02]  /*0990*/  @P3 IMAD.MOV.U32 R2, RZ, RZ, R14 ;  /* 0x000000ffff023224 */ /* 0x000fe400078e000e */
[----:B------:R-:W-:Y:S02]  /*09a0*/  @P3 IMAD.IADD R3, R15, 0x1, R7 ;  /* 0x000000010f033824 */ /* 0x000fe400078e0207 */
[----:B------:R-:W-:Y:S02]  /*09b0*/  @!P3 IMAD.MOV.U32 R2, RZ, RZ, R12 ;  /* 0x000000ffff02b224 */ /* 0x000fe400078e000c */
[----:B------:R-:W-:Y:S01]  /*09c0*/  @!P3 IMAD.MOV.U32 R3, RZ, RZ, R13 ;  /* 0x000000ffff03b224 */ /* 0x000fe200078e000d */
[----:B------:R-:W-:Y:S06]  /*09d0*/  @!P4 BRA `(.L_x_6) ;  /* 0x00000000000cc947 */ /* 0x000fec0003800000 */
[----:B------:R-:W-:Y:S01]  /*09e0*/  UCGABAR_WAIT ;  /* 0x0000000000007dc7 */ /* 0x000fe20008000000 */
[----:B------:R-:W-:Y:S01]  /*09f0*/  CCTL.IVALL ;  /* 0x00000000ff00798f */ /* 0x000fe20002000000 */
[----:B------:R-:W-:Y:S05]  /*0a00*/  BRA `(.L_x_7) ;  /* 0x0000000000047947 */ /* 0x000fea0003800000 */
.L_x_6:
[----:B------:R-:W-:Y:S06]  /*0a10*/  BAR.SYNC.DEFER_BLOCKING 0x0 ;  /* 0x0000000000007b1d */ /* 0x000fec0000010000 */
.L_x_7:
[----:B------:R-:W-:Y:S05]  /*0a20*/  @!P2 BRA `(.L_x_8) ;  /* 0x000000740038a947 */ /* 0x000fea0003800000 */
[----:B------:R-:W-:-:S13]  /*0a30*/  ISETP.GT.U32.AND P1, PT, R10, 0x1, PT ;  /* 0x000000010a00780c */ /* 0x000fda0003f24070 */
[----:B0-----:R-:W-:Y:S05]  /*0a40*/  @P1 EXIT ;  /* 0x000000000000194d */ /* 0x001fea0003800000 */
[----:B------:R-:W-:Y:S01]  /*0a50*/  ULDC.64 UR4, c[0x0][0x650] ;  /* 0x0001940000047ab9 */ /* 0x000fe20000000a00 */
[----:B------:R-:W-:Y:S01]  /*0a60*/  PRMT R14, RZ, 0x7610, R14 ;  /* 0x00007610ff0e7816 */ /* 0x000fe2000000000e */
[----:B------:R-:W-:Y:S01]  /*0a70*/  IMAD.MOV.U32 R7, RZ, RZ, -0x1 ;  /* 0xffffffffff077424 */ /* 0x000fe200078e00ff */
[----:B------:R-:W-:Y:S01]  /*0a80*/  ISETP.GE.U32.AND P1, PT, R2, UR4, PT ;  /* 0x0000000402007c0c */ /* 0x000fe2000bf26070 */
[----:B------:R-:W-:Y:S02]  /*0a90*/  IMAD.MOV.U32 R10, RZ, RZ, -0x1 ;  /* 0xffffffffff0a7424 */ /* 0x000fe400078e00ff */
[----:B------:R-:W-:Y:S01]  /*0aa0*/  IMAD.MOV.U32 R6, RZ, RZ, -0x1 ;  /* 0xffffffffff067424 */ /* 0x000fe200078e00ff */
[----:B------:R-:W-:-:S13]  /*0ab0*/  ISETP.GE.U32.AND.EX P1, PT, R3, UR5, PT, P1 ;  /* 0x0000000503007c0c */ /* 0x000fda000bf26110 */
[----:B------:R-:W-:Y:S05]  /*0ac0*/  @P1 BRA `(.L_x_9) ;  /* 0x0000000400281947 */ /* 0x000fea0003800000 */
[----:B------:R-:W0:Y:S01]  /*0ad0*/  LDC.64 R22, c[0x0][0x628] ;  /* 0x00018a00ff167b82 */ /* 0x000e220000000a00 */
[----:B------:R-:W-:Y:S02]  /*0ae0*/  IMAD.MOV.U32 R6, RZ, RZ, R2 ;  /* 0x000000ffff067224 */ /* 0x000fe400078e0002 */
[----:B------:R-:W-:-:S05]  /*0af0*/  IMAD.MOV.U32 R7, RZ, RZ, R3 ;  /* 0x000000ffff077224 */ /* 0x000fca00078e0003 */
[----:B------:R-:W1:Y:S08]  /*0b00*/  LDC R10, c[0x0][0x630] ;  /* 0x00018c00ff0a7b82 */ /* 0x000e700000000800 */
[----:B------:R-:W2:Y:S01]  /*0b10*/  LDC.64 R24, c[0x0][0x620] ;  /* 0x00018800ff187b82 */ /* 0x000ea20000000a00 */
[----:B0-----:R-:W-:-:S04]  /*0b20*/  ISETP.NE.U32.AND P1, PT, R22, RZ, PT ;  /* 0x000000ff1600720c */ /* 0x001fc80003f25070 */
[----:B------:R-:W-:-:S13]  /*0b30*/  ISETP.NE.AND.EX P1, PT, R23, RZ, PT, P1 ;  /* 0x000000ff1700720c */ /* 0x000fda0003f25310 */
[----:B-12---:R-:W-:Y:S05]  /*0b40*/  @!P1 BRA `(.L_x_10) ;  /* 0x0000000000289947 */ /* 0x006fea0003800000 */
[----:B------:R-:W0:Y:S02]  /*0b50*/  LDC R15, c[0x0][0x634] ;  /* 0x00018d00ff0f7b82 */ /* 0x000e240000000800 */
[----:B0-----:R-:W-:-:S05]  /*0b60*/  IADD3 R15, P1, R2, R15, RZ ;  /* 0x0000000f020f7210 */ /* 0x001fca0007f3e0ff */
[----:B------:R-:W-:-:S04]  /*0b70*/  IMAD.X R17, RZ, RZ, R3, P1 ;  /* 0x000000ffff117224 */ /* 0x000fc800008e0603 */
[----:B------:R-:W-:-:S04]  /*0b80*/  IMAD.WIDE.U32 R6, R17, R22, RZ ;  /* 0x0000001611067225 */ /* 0x000fc800078e00ff */
[----:B------:R-:W-:-:S04]  /*0b90*/  IMAD.WIDE.U32 R12, P1, R15, R23, R6 ;  /* 0x000000170f0c7225 */ /* 0x000fc80007820006 */
[----:B------:R-:W-:-:S04]  /*0ba0*/  IMAD.WIDE.U32 R6, R15, R22, RZ ;  /* 0x000000160f067225 */ /* 0x000fc800078e00ff */
[----:B------:R-:W-:Y:S01]  /*0bb0*/  IMAD.X R15, RZ, RZ, RZ, P1 ;  /* 0x000000ffff0f7224 */ /* 0x000fe200008e06ff */
[----:B------:R-:W-:Y:S01]  /*0bc0*/  IADD3 RZ, P1, R7, R12, RZ ;  /* 0x0000000c07ff7210 */ /* 0x000fe20007f3e0ff */
[----:B------:R-:W-:-:S04]  /*0bd0*/  IMAD.MOV.U32 R14, RZ, RZ, R13 ;  /* 0x000000ffff0e7224 */ /* 0x000fc800078e000d */
[----:B------:R-:W-:-:S08]  /*0be0*/  IMAD.WIDE.U32.X R6, R17, R23, R14, P1 ;  /* 0x0000001711067225 */ /* 0x000fd000008e040e */
.L_x_10:
[----:B------:R-:W0:Y:S01]  /*0bf0*/  LDC.64 R22, c[0x0][0x640] ;  /* 0x00019000ff167b82 */ /* 0x000e220000000a00 */
[--C-:B------:R-:W-:Y:S01]  /*0c00*/  SHF.R.U64 R26, R6, R10, R7.reuse ;  /* 0x0000000a061a7219 */ /* 0x100fe20000001207 */
[----:B------:R-:W-:Y:S01]  /*0c10*/  IMAD R20, R19, R20, R8 ;  /* 0x0000001413147224 */ /* 0x000fe200078e0208 */
[----:B------:R-:W-:Y:S01]  /*0c20*/  SHF.R.U32.HI R6, RZ, R10, R7 ;  /* 0x0000000aff067219 */ /* 0x000fe20000011607 */
[----:B------:R-:W-:Y:S01]  /*0c30*/  IMAD.MOV.U32 R19, RZ, RZ, 0x1 ;  /* 0x00000001ff137424 */ /* 0x000fe200078e00ff */
[----:B------:R-:W-:-:S03]  /*0c40*/  IADD3 R9, P1, RZ, -R26, RZ ;  /* 0x8000001aff097210 */ /* 0x000fc60007f3e0ff */
[----:B------:R-:W1:Y:S02]  /*0c50*/  LDC R12, c[0x0][0x618] ;  /* 0x00018600ff0c7b82 */ /* 0x000e640000000800 */
[----:B------:R-:W-:-:S04]  /*0c60*/  IMAD.X R7, RZ, RZ, ~R6, P1 ;  /* 0x000000ffff077224 */ /* 0x000fc800008e0e06 */
[-C--:B------:R-:W-:Y:S02]  /*0c70*/  IMAD R10, R7, R24.reuse, RZ ;  /* 0x00000018070a7224 */ /* 0x080fe400078e02ff */
[----:B------:R-:W2:Y:S01]  /*0c80*/  LDC R16, c[0x0][0x608] ;  /* 0x00018200ff107b82 */ /* 0x000ea20000000800 */
[----:B------:R-:W-:-:S04]  /*0c90*/  IMAD.WIDE.U32 R6, R9, R24, R2 ;  /* 0x0000001809067225 */ /* 0x000fc800078e0002 */
[----:B------:R-:W-:-:S03]  /*0ca0*/  IMAD R9, R9, R25, R10 ;  /* 0x0000001909097224 */ /* 0x000fc600078e020a */
[----:B------:R-:W3:Y:S01]  /*0cb0*/  LDC R18, c[0x0][0x658] ;  /* 0x00019600ff127b82 */ /* 0x000ee20000000800 */
[----:B------:R-:W-:Y:S01]  /*0cc0*/  IMAD.IADD R7, R7, 0x1, R9 ;  /* 0x0000000107077824 */ /* 0x000fe200078e0209 */
[----:B0-----:R-:W-:Y:S01]  /*0cd0*/  ISETP.NE.U32.AND P1, PT, R22, RZ, PT ;  /* 0x000000ff1600720c */ /* 0x001fe20003f25070 */
[----:B------:R-:W-:-:S03]  /*0ce0*/  IMAD.MOV.U32 R9, RZ, RZ, -0x1 ;  /* 0xffffffffff097424 */ /* 0x000fc600078e00ff */
[----:B------:R-:W-:Y:S02]  /*0cf0*/  ISETP.NE.AND.EX P1, PT, R23, RZ, PT, P1 ;  /* 0x000000ff1700720c */ /* 0x000fe40003f25310 */
[----:B------:R-:W0:Y:S01]  /*0d00*/  LDC R17, c[0x0][0x600] ;  /* 0x00018000ff117b82 */ /* 0x000e220000000800 */
[-CC-:B-1----:R-:W-:Y:S02]  /*0d10*/  SHF.R.U64 R14, R6, R12.reuse, R7.reuse ;  /* 0x0000000c060e7219 */ /* 0x182fe40000001207 */
[----:B------:R-:W-:-:S05]  /*0d20*/  SHF.R.U32.HI R7, RZ, R12, R7 ;  /* 0x0000000cff077219 */ /* 0x000fca0000011607 */
[----:B------:R-:W1:Y:S01]  /*0d30*/  LDC R21, c[0x0][0x648] ;  /* 0x00019200ff157b82 */ /* 0x000e620000000800 */
[-CC-:B--2---:R-:W-:Y:S02]  /*0d40*/  SHF.R.U64 R27, R14, R16.reuse, R7.reuse ;  /* 0x000000100e1b7219 */ /* 0x184fe40000001207 */
[----:B------:R-:W-:-:S05]  /*0d50*/  SHF.R.U32.HI R7, RZ, R16, R7 ;  /* 0x00000010ff077219 */ /* 0x000fca0000011607 */
[----:B------:R-:W2:Y:S01]  /*0d60*/  LDC R25, c[0x0][0x638] ;  /* 0x00018e00ff197b82 */ /* 0x000ea20000000800 */
[-C--:B---3--:R-:W-:Y:S02]  /*0d70*/  SHF.L.U32 R6, R9, R18.reuse, RZ ;  /* 0x0000001209067219 */ /* 0x088fe400000006ff */
[--C-:B------:R-:W-:Y:S02]  /*0d80*/  SHF.R.U64 R16, R27, R18, R7.reuse ;  /* 0x000000121b107219 */ /* 0x100fe40000001207 */
[----:B------:R-:W-:Y:S02]  /*0d90*/  LOP3.LUT R10, RZ, R6, RZ, 0x33, !PT ;  /* 0x00000006ff0a7212 */ /* 0x000fe400078e33ff */
[----:B------:R-:W-:Y:S01]  /*0da0*/  SHF.R.U32.HI R7, RZ, R18, R7 ;  /* 0x00000012ff077219 */ /* 0x000fe20000011607 */
[----:B------:R-:W3:Y:S01]  /*0db0*/  LDC R24, c[0x0][0x610] ;  /* 0x00018400ff187b82 */ /* 0x000ee20000000800 */
[----:B------:R-:W-:Y:S01]  /*0dc0*/  IMAD.MOV.U32 R6, RZ, RZ, R16 ;  /* 0x000000ffff067224 */ /* 0x000fe200078e0010 */
[----:B------:R-:W-:Y:S06]  /*0dd0*/  @!P1 BRA `(.L_x_11) ;  /* 0x0000000000289947 */ /* 0x000fec0003800000 */
[----:B------:R-:W4:Y:S02]  /*0de0*/  LDC R13, c[0x0][0x64c] ;  /* 0x00019300ff0d7b82 */ /* 0x000f240000000800 */
[----:B----4-:R-:W-:-:S05]  /*0df0*/  IADD3 R13, P1, R16, R13, RZ ;  /* 0x0000000d100d7210 */ /* 0x010fca0007f3e0ff */
        /* <DEDUP_REMOVED lines=8> */
.L_x_11:
[----:B-1----:R-:W-:Y:S01]  /*0e80*/  SHF.R.U64 R8, R6, R21, R7 ;  /* 0x0000001506087219 */ /* 0x002fe20000001207 */
[----:B0-----:R-:W-:Y:S01]  /*0e90*/  VIADD R9, R17, 0xffffffff ;  /* 0xffffffff11097836 */ /* 0x001fe20000000000 */
[----:B------:R-:W-:Y:S02]  /*0ea0*/  SHF.L.U32 R6, R19, R18, RZ ;  /* 0x0000001213067219 */ /* 0x000fe400000006ff */
[----:B------:R-:W-:Y:S01]  /*0eb0*/  LOP3.LUT R7, R27, R10, RZ, 0xc0, !PT ;  /* 0x0000000a1b077212 */ /* 0x000fe200078ec0ff */
[----:B------:R-:W-:Y:S01]  /*0ec0*/  IMAD.MOV R10, RZ, RZ, -R8 ;  /* 0x000000ffff0a7224 */ /* 0x000fe200078e0a08 */
[----:B------:R-:W-:Y:S02]  /*0ed0*/  SEL R11, R11, R20, !P3 ;  /* 0x000000140b0b7207 */ /* 0x000fe40005800000 */
[----:B------:R-:W-:Y:S01]  /*0ee0*/  LOP3.LUT R9, R14, R9, RZ, 0xc0, !PT ;  /* 0x000000090e097212 */ /* 0x000fe200078ec0ff */
[----:B------:R-:W-:Y:S02]  /*0ef0*/  IMAD R8, R6, R8, R7 ;  /* 0x0000000806087224 */ /* 0x000fe400078e0207 */
[----:B--2---:R-:W-:-:S02]  /*0f00*/  IMAD R6, R10, R25, R16 ;  /* 0x000000190a067224 */ /* 0x004fc400078e0210 */
[----:B---3--:R-:W-:Y:S02]  /*0f10*/  IMAD R11, R8, R24, R11 ;  /* 0x00000018080b7224 */ /* 0x008fe400078e020b */
[----:B------:R-:W-:Y:S02]  /*0f20*/  IMAD R6, R6, R17, R9 ;  /* 0x0000001106067224 */ /* 0x000fe400078e0209 */
[----:B------:R-:W-:-:S03]  /*0f30*/  IMAD.MOV.U32 R14, RZ, RZ, 0x1 ;  /* 0x00000001ff0e7424 */ /* 0x000fc600078e00ff */
[----:B------:R-:W-:Y:S02]  /*0f40*/  SEL R10, R6, R11, !P3 ;  /* 0x0000000b060a7207 */ /* 0x000fe40005800000 */
[----:B------:R-:W-:Y:S01]  /*0f50*/  SEL R7, R11, R6, !P3 ;  /* 0x000000060b077207 */ /* 0x000fe20005800000 */
[----:B------:R-:W-:-:S07]  /*0f60*/  IMAD.MOV.U32 R6, RZ, RZ, R26 ;  /* 0x000000ffff067224 */ /* 0x000fce00078e001a */
.L_x_9:
[----:B------:R-:W-:-:S08]  /*0f70*/  NOP ;  /* 0x0000000000007918 */ /* 0x000fd00000000000 */
[----:B------:R-:W0:Y:S02]  /*0f80*/  USETMAXREG.TRY_ALLOC.CTAPOOL UP0, 0xe8 ;  /* 0x000000e8000079c8 */ /* 0x000e240008000600 */
[----:B0-----:R-:W-:-:S13]  /*0f90*/  PLOP3.LUT P1, PT, PT, PT, UP0, 0x80, 0x0 ;  /* 0x000000000000781c */ /* 0x001fda0003f2f008 */
[----:B------:R-:W-:Y:S05]  /*0fa0*/  @!P1 BRA `(.L_x_9) ;  /* 0xfffffffc00f09947 */ /* 0x000fea000383ffff */
[----:B------:R-:W-:Y:S01]  /*0fb0*/  ULDC.64 UR4, c[0x0][0x598] ;  /* 0x0001660000047ab9 */ /* 0x000fe20000000a00 */
[----:B------:R-:W-:Y:S01]  /*0fc0*/  ULDC.64 UR16, c[0x0][0x208] ;  /* 0x0000820000107ab9 */ /* 0x000fe20000000a00 */
[----:B------:R-:W-:-:S04]  /*0fd0*/  ISETP.NE.U32.AND P1, PT, RZ, UR4, PT ;  /* 0x00000004ff007c0c */ /* 0x000fc8000bf25070 */
[----:B------:R-:W-:-:S13]  /*0fe0*/  ISETP.NE.AND.EX P1, PT, RZ, UR5, PT, P1 ;  /* 0x00000005ff007c0c */ /* 0x000fda000bf25310 */
[----:B------:R-:W-:Y:S05]  /*0ff0*/  @!P1 BRA `(.L_x_12) ;  /* 0x00000000001c9947 */ /* 0x000fea0003800000 */
[----:B------:R-:W0:Y:S02]  /*1000*/  LDC.64 R8, c[0x0][0x598] ;  /* 0x00016600ff087b82 */ /* 0x000e240000000a00 */
[----:B0-----:R-:W2:Y:S02]  /*1010*/  LDG.E.64 R8, desc[UR16][R8.64] ;  /* 0x0000001008087981 */ /* 0x001ea4000c1e1b00 */
[----:B--2---:R-:W-:-:S04]  /*1020*/  ISETP.NE.U32.AND P1, PT, R8, RZ, PT ;  /* 0x000000ff0800720c */ /* 0x004fc80003f25070 */
[----:B------:R-:W-:-:S13]  /*1030*/  ISETP.NE.AND.EX P1, PT, R9, RZ, PT, P1 ;  /* 0x000000ff0900720c */ /* 0x000fda0003f25310 */
[----:B------:R-:W-:Y:S05]  /*1040*/  @!P1 BRA `(.L_x_12) ;  /* 0x0000000000089947 */ /* 0x000fea0003800000 */
[----:B------:R0:W5:Y:S01]  /*1050*/  LD.E R8, desc[UR16][R8.64] ;  /* 0x0000001008087980 */ /* 0x000162000c101900 */
[----:B------:R-:W-:Y:S05]  /*1060*/  BRA `(.L_x_13) ;  /* 0x0000000000207947 */ /* 0x000fea0003800000 */
.L_x_12:
[----:B------:R-:W-:Y:S02]  /*1070*/  ULDC.64 UR4, c[0x0][0x588] ;  /* 0x0001620000047ab9 */ /* 0x000fe40000000a00 */
[----:B------:R-:W-:-:S04]  /*1080*/  ISETP.NE.U32.AND P1, PT, RZ, UR4, PT ;  /* 0x00000004ff007c0c */ /* 0x000fc8000bf25070 */
[----:B------:R-:W-:-:S13]  /*1090*/  ISETP.NE.AND.EX P1, PT, RZ, UR5, PT, P1 ;  /* 0x00000005ff007c0c */ /* 0x000fda000bf25310 */
[----:B------:R-:W-:Y:S05]  /*10a0*/  @!P1 BRA `(.L_x_14) ;  /* 0x00000000000c9947 */ /* 0x000fea0003800000 */
[----:B------:R-:W0:Y:S02]  /*10b0*/  LDC.64 R8, c[0x0][0x588] ;  /* 0x00016200ff087b82 */ /* 0x000e240000000a00 */
[----:B0-----:R1:W5:Y:S01]  /*10c0*/  LDG.E R8, desc[UR16][R8.64] ;  /* 0x0000001008087981 */ /* 0x001362000c1e1900 */
[----:B------:R-:W-:Y:S05]  /*10d0*/  BRA `(.L_x_13) ;  /* 0x0000000000047947 */ /* 0x000fea0003800000 */
.L_x_14:
[----:B------:R-:W2:Y:S02]  /*10e0*/  LDC R8, c[0x0][0x580] ;  /* 0x00016000ff087b82 */ /* 0x000ea40000000800 */
.L_x_13:
[----:B------:R-:W-:Y:S02]  /*10f0*/  ULDC.64 UR4, c[0x0][0x5a0] ;  /* 0x0001680000047ab9 */ /* 0x000fe40000000a00 */
[----:B------:R-:W-:-:S04]  /*1100*/  ISETP.NE.U32.AND P1, PT, RZ, UR4, PT ;  /* 0x00000004ff007c0c */ /* 0x000fc8000bf25070 */
[----:B------:R-:W-:-:S13]  /*1110*/  ISETP.NE.AND.EX P1, PT, RZ, UR5, PT, P1 ;  /* 0x00000005ff007c0c */ /* 0x000fda000bf25310 */
[----:B------:R-:W-:Y:S05]  /*1120*/  @!P1 BRA `(.L_x_15) ;  /* 0x00000000001c9947 */ /* 0x000fea0003800000 */
[----:B------:R-:W3:Y:S02]  /*1130*/  LDC.64 R12, c[0x0][0x5a0] ;  /* 0x00016800ff0c7b82 */ /* 0x000ee40000000a00 */
[----:B---3--:R-:W3:Y:S02]  /*1140*/  LDG.E.64 R12, desc[UR16][R12.64] ;  /* 0x000000100c0c7981 */ /* 0x008ee4000c1e1b00 */
[----:B---3--:R-:W-:-:S04]  /*1150*/  ISETP.NE.U32.AND P1, PT, R12, RZ, PT ;  /* 0x000000ff0c00720c */ /* 0x008fc80003f25070 */
[----:B------:R-:W-:-:S13]  /*1160*/  ISETP.NE.AND.EX P1, PT, R13, RZ, PT, P1 ;  /* 0x000000ff0d00720c */ /* 0x000fda0003f25310 */
[----:B------:R-:W-:Y:S05]  /*1170*/  @!P1 BRA `(.L_x_15) ;  /* 0x0000000000089947 */ /* 0x000fea0003800000 */
[----:B01----:R0:W5:Y:S01]  /*1180*/  LD.E R9, desc[UR16][R12.64] ;  /* 0x000000100c097980 */ /* 0x003162000c101900 */
[----:B------:R-:W-:Y:S05]  /*1190*/  BRA `(.L_x_16) ;  /* 0x0000000000207947 */ /* 0x000fea0003800000 */
.L_x_15:
[----:B------:R-:W-:Y:S02]  /*11a0*/  ULDC.64 UR4, c[0x0][0x590] ;  /* 0x0001640000047ab9 */ /* 0x000fe40000000a00 */
[----:B------:R-:W-:-:S04]  /*11b0*/  ISETP.NE.U32.AND P1, PT, RZ, UR4, PT ;  /* 0x00000004ff007c0c */ /* 0x000fc8000bf25070 */
[----:B------:R-:W-:-:S13]  /*11c0*/  ISETP.NE.AND.EX P1, PT, RZ, UR5, PT, P1 ;  /* 0x00000005ff007c0c */ /* 0x000fda000bf25310 */
[----:B------:R-:W-:Y:S05]  /*11d0*/  @!P1 BRA `(.L_x_17) ;  /* 0x00000000000c9947 */ /* 0x000fea0003800000 */
[----:B------:R-:W0:Y:S02]  /*11e0*/  LDC.64 R12, c[0x0][0x590] ;  /* 0x00016400ff0c7b82 */ /* 0x000e240000000a00 */
[----:B01----:R1:W5:Y:S01]  /*11f0*/  LDG.E R9, desc[UR16][R12.64] ;  /* 0x000000100c097981 */ /* 0x003362000c1e1900 */
[----:B------:R-:W-:Y:S05]  /*1200*/  BRA `(.L_x_16) ;  /* 0x0000000000047947 */ /* 0x000fea0003800000 */
.L_x_17:
[----:B01----:R-:W3:Y:S02]  /*1210*/  LDC R9, c[0x0][0x584] ;  /* 0x00016100ff097b82 */ /* 0x003ee40000000800 */
.L_x_16:
[----:B------:R-:W-:-:S13]  /*1220*/  LOP3.LUT P1, RZ, R14, 0xff, RZ, 0xc0, !PT ;  /* 0x000000ff0eff7812 */ /* 0x000fda000782c0ff */
[----:B------:R-:W-:Y:S05]  /*1230*/  @!P1 EXIT ;  /* 0x000000000000994d */ /* 0x000fea0003800000 */
[----:B------:R-:W-:Y:S01]  /*1240*/  ULDC UR4, c[0x0][0x28c] ;  /* 0x0000a30000047ab9 */ /* 0x000fe20000000800 */
[----:B------:R-:W-:Y:S01]  /*1250*/  LOP3.LUT R143, R4, 0x1, RZ, 0xfc, !PT ;  /* 0x00000001048f7812 */ /* 0x000fe200078efcff */
[----:B------:R-:W-:-:S04]  /*1260*/  UIADD3 UR4, UR4, 0x3f, URZ ;  /* 0x0000003f04047890 */ /* 0x000fc8000fffe03f */
[----:B------:R-:W-:-:S04]  /*1270*/  USHF.R.S32.HI UR5, URZ, 0x1f, UR4 ;  /* 0x0000001f3f057899 */ /* 0x000fc80008011404 */
[----:B------:R-:W-:-:S03]  /*1280*/  ULEA.HI UR5, UR5, UR4, URZ, 0x6 ;  /* 0x0000000405057291 */ /* 0x000fc6000f8f303f */
[----:B------:R-:W-:Y:S01]  /*1290*/  UMOV UR4, URZ ;  /* 0x0000003f00047c82 */ /* 0x000fe20008000000 */
[----:B------:R-:W-:-:S03]  /*12a0*/  USHF.R.S32.HI UR9, URZ, 0x6, UR5 ;  /* 0x000000063f097899 */ /* 0x000fc60008011405 */
[----:B------:R-:W-:-:S09]  /*12b0*/  UMOV UR5, URZ ;  /* 0x0000003f00057c82 */ /* 0x000fd20008000000 */
.L_x_172:
[----:B------:R-:W-:Y:S01]  /*12c0*/  LOP3.LUT R11, R0, 0x80, RZ, 0xc0, !PT ;  /* 0x00000080000b7812 */ /* 0x000fe200078ec0ff */
[----:B------:R-:W4:Y:S01]  /*12d0*/  S2UR UR13, SR_CgaCtaId ;  /* 0x00000000000d79c3 */ /* 0x000f220000008800 */
[----:B------:R-:W-:Y:S01]  /*12e0*/  UMOV UR12, 0x400 ;  /* 0x00000400000c7882 */ /* 0x000fe20000000000 */
[----:B------:R-:W-:Y:S01]  /*12f0*/  UMOV UR6, URZ ;  /* 0x0000003f00067c82 */ /* 0x000fe20008000000 */
[----:B------:R-:W-:Y:S01]  /*1300*/  SHF.R.U32.HI R11, RZ, 0x7, R11 ;  /* 0x00000007ff0b7819 */ /* 0x000fe2000001160b */
[----:B------:R-:W-:Y:S01]  /*1310*/  UMOV UR7, URZ ;  /* 0x0000003f00077c82 */ /* 0x000fe20008000000 */
[----:B------:R-:W-:Y:S01]  /*1320*/  UMOV UR18, UR5 ;  /* 0x0000000500127c82 */ /* 0x000fe20008000000 */
[----:B------:R-:W-:Y:S02]  /*1330*/  CS2R R16, SRZ ;  /* 0x0000000000107805 */ /* 0x000fe4000001ff00 */
[----:B------:R-:W-:Y:S01]  /*1340*/  CS2R R14, SRZ ;  /* 0x00000000000e7805 */ /* 0x000fe2000001ff00 */
[----:B01----:R-:W0:Y:S01]  /*1350*/  LDC R12, c[0x0][0x28c] ;  /* 0x0000a300ff0c7b82 */ /* 0x003e220000000800 */
[----:B------:R-:W1:Y:S01]  /*1360*/  SHFL.IDX PT, R11, R11, RZ, 0x1f ;  /* 0x00001fff0b0b7589 */ /* 0x000e6200000e0000 */
[----:B------:R-:W-:-:S02]  /*1370*/  CS2R R18, SRZ ;  /* 0x0000000000127805 */ /* 0x000fc4000001ff00 */
[----:B------:R-:W-:Y:S02]  /*1380*/  CS2R R20, SRZ ;  /* 0x0000000000147805 */ /* 0x000fe4000001ff00 */
[----:B------:R-:W-:Y:S02]  /*1390*/  CS2R R22, SRZ ;  /* 0x0000000000167805 */ /* 0x000fe4000001ff00 */
[----:B------:R-:W-:Y:S02]  /*13a0*/  CS2R R88, SRZ ;  /* 0x0000000000587805 */ /* 0x000fe4000001ff00 */
[----:B------:R-:W-:Y:S02]  /*13b0*/  CS2R R90, SRZ ;  /* 0x00000000005a7805 */ /* 0x000fe4000001ff00 */
[----:B------:R-:W-:Y:S02]  /*13c0*/  CS2R R92, SRZ ;  /* 0x00000000005c7805 */ /* 0x000fe4000001ff00 */
        /* <DEDUP_REMOVED lines=16> */
[----:B0-----:R-:W-:Y:S02]  /*14d0*/  ISETP.GE.AND P1, PT, R12, 0x1, PT ;  /* 0x000000010c00780c */ /* 0x001fe40003f26270 */
[----:B------:R-:W-:Y:S02]  /*14e0*/  CS2R R126, SRZ ;  /* 0x00000000007e7805 */ /* 0x000fe4000001ff00 */
[----:B-1----:R-:W-:-:S02]  /*14f0*/  R2UR UR8, R11 ;  /* 0x000000000b0872ca */ /* 0x002fc400000e0000 */
[----:B------:R-:W-:Y:S02]  /*1500*/  CS2R R128, SRZ ;  /* 0x0000000000807805 */ /* 0x000fe4000001ff00 */
[----:B------:R-:W-:Y:S02]  /*1510*/  CS2R R130, SRZ ;  /* 0x0000000000827805 */ /* 0x000fe4000001ff00 */
[----:B------:R-:W-:Y:S02]  /*1520*/  CS2R R132, SRZ ;  /* 0x0000000000847805 */ /* 0x000fe4000001ff00 */
[----:B------:R-:W-:Y:S02]  /*1530*/  CS2R R134, SRZ ;  /* 0x0000000000867805 */ /* 0x000fe4000001ff00 */
[----:B------:R-:W-:Y:S02]  /*1540*/  CS2R R136, SRZ ;  /* 0x0000000000887805 */ /* 0x000fe4000001ff00 */
[----:B------:R-:W-:-:S02]  /*1550*/  CS2R R138, SRZ ;  /* 0x00000000008a7805 */ /* 0x000fc4000001ff00 */
[----:B------:R-:W-:Y:S01]  /*1560*/  CS2R R140, SRZ ;  /* 0x00000000008c7805 */ /* 0x000fe2000001ff00 */
[----:B------:R-:W-:Y:S01]  /*1570*/  IMAD.U32 R144, RZ, RZ, UR4 ;  /* 0x00000004ff907e24 */ /* 0x000fe2000f8e00ff */
[----:B--23--:R-:W-:Y:S02]  /*1580*/  CS2R R24, SRZ ;  /* 0x0000000000187805 */ /* 0x00cfe4000001ff00 */
[----:B------:R-:W-:Y:S02]  /*1590*/  CS2R R26, SRZ ;  /* 0x00000000001a7805 */ /* 0x000fe4000001ff00 */
[----:B------:R-:W-:Y:S02]  /*15a0*/  CS2R R28, SRZ ;  /* 0x00000000001c7805 */ /* 0x000fe4000001ff00 */
[----:B------:R-:W-:Y:S01]  /*15b0*/  CS2R R30, SRZ ;  /* 0x00000000001e7805 */ /* 0x000fe2000001ff00 */
[----:B------:R-:W-:Y:S01]  /*15c0*/  ULEA.HI UR10, UR8, UR8, URZ, 0x1 ;  /* 0x00000008080a7291 */ /* 0x000fe2000f8f083f */
[----:B------:R-:W-:-:S02]  /*15d0*/  CS2R R32, SRZ ;  /* 0x0000000000207805 */ /* 0x000fc4000001ff00 */
[----:B------:R-:W-:Y:S02]  /*15e0*/  CS2R R34, SRZ ;  /* 0x0000000000227805 */ /* 0x000fe4000001ff00 */
[----:B------:R-:W-:Y:S01]  /*15f0*/  CS2R R36, SRZ ;  /* 0x0000000000247805 */ /* 0x000fe2000001ff00 */
[----:B------:R-:W-:Y:S01]  /*1600*/  ULOP3.LUT UR11, UR10, 0xffffe, URZ, 0xc0, !UPT ;  /* 0x000ffffe0a0b7892 */ /* 0x000fe2000f8ec03f */
[----:B------:R-:W-:Y:S01]  /*1610*/  CS2R R38, SRZ ;  /* 0x0000000000267805 */ /* 0x000fe2000001ff00 */
[----:B----4-:R-:W-:Y:S01]  /*1620*/  ULEA UR10, UR13, UR12, 0x18 ;  /* 0x0000000c0d0a7291 */ /* 0x010fe2000f8ec03f */
[----:B------:R-:W-:Y:S01]  /*1630*/  CS2R R40, SRZ ;  /* 0x0000000000287805 */ /* 0x000fe2000001ff00 */
[----:B------:R-:W-:Y:S01]  /*1640*/  UIADD3 UR11, UR8, -UR11, URZ ;  /* 0x8000000b080b7290 */ /* 0x000fe2000fffe03f */
[----:B------:R-:W-:Y:S02]  /*1650*/  CS2R R42, SRZ ;  /* 0x00000000002a7805 */ /* 0x000fe4000001ff00 */
[----:B------:R-:W-:Y:S01]  /*1660*/  CS2R R44, SRZ ;  /* 0x00000000002c7805 */ /* 0x000fe2000001ff00 */
[----:B------:R-:W-:Y:S01]  /*1670*/  UMOV UR8, URZ ;  /* 0x0000003f00087c82 */ /* 0x000fe20008000000 */
[----:B------:R-:W-:Y:S01]  /*1680*/  ULEA UR11, UR11, UR10, 0xc ;  /* 0x0000000a0b0b7291 */ /* 0x000fe2000f8e603f */
[----:B------:R-:W-:-:S02]  /*1690*/  CS2R R46, SRZ ;  /* 0x00000000002e7805 */ /* 0x000fc4000001ff00 */
[----:B------:R-:W-:Y:S02]  /*16a0*/  CS2R R48, SRZ ;  /* 0x0000000000307805 */ /* 0x000fe4000001ff00 */
[----:B------:R-:W-:Y:S01]  /*16b0*/  CS2R R50, SRZ ;  /* 0x0000000000327805 */ /* 0x000fe2000001ff00 */
[----:B------:R-:W-:Y:S01]  /*16c0*/  UIADD3 UR11, UR11, 0x200, URZ ;  /* 0x000002000b0b7890 */ /* 0x000fe2000fffe03f */
[----:B------:R-:W-:Y:S02]  /*16d0*/  CS2R R52, SRZ ;  /* 0x0000000000347805 */ /* 0x000fe4000001ff00 */
[----:B------:R-:W-:Y:S02]  /*16e0*/  CS2R R54, SRZ ;  /* 0x0000000000367805 */ /* 0x000fe4000001ff00 */
[----:B------:R-:W-:Y:S01]  /*16f0*/  CS2R R56, SRZ ;  /* 0x0000000000387805 */ /* 0x000fe2000001ff00 */
[----:B------:R-:W-:Y:S01]  /*1700*/  USHF.R.U32.HI UR11, URZ, 0x4, UR11 ;  /* 0x000000043f0b7899 */ /* 0x000fe2000801160b */
[----:B------:R-:W-:-:S02]  /*1710*/  CS2R R58, SRZ ;  /* 0x00000000003a7805 */ /* 0x000fc4000001ff00 */
[----:B------:R-:W-:Y:S02]  /*1720*/  CS2R R60, SRZ ;  /* 0x00000000003c7805 */ /* 0x000fe4000001ff00 */
[----:B------:R-:W-:Y:S01]  /*1730*/  CS2R R62, SRZ ;  /* 0x00000000003e7805 */ /* 0x000fe2000001ff00 */
[----:B------:R-:W-:Y:S01]  /*1740*/  ULOP3.LUT UR11, UR11, 0x3fff, URZ, 0xc0, !UPT ;  /* 0x00003fff0b0b7892 */ /* 0x000fe2000f8ec03f */
        /* <DEDUP_REMOVED lines=11> */
[----:B------:R-:W-:Y:S01]  /*1800*/  CS2R R86, SRZ ;  /* 0x0000000000567805 */ /* 0x000fe2000001ff00 */
[----:B------:R-:W-:Y:S06]  /*1810*/  @!P1 BRA `(.L_x_18) ;  /* 0x00000008002c9947 */ /* 0x000fec0003800000 */
[----:B------:R-:W-:-:S13]  /*1820*/  ISETP.NE.AND P2, PT, R143, 0x3, PT ;  /* 0x000000038f00780c */ /* 0x000fda0003f45270 */
[----:B------:R-:W-:Y:S05]  /*1830*/  @!P2 BRA `(.L_x_19) ;  /* 0x000000000004a947 */ /* 0x000fea0003800000 */
[----:B------:R-:W-:Y:S01]  /*1840*/  BPT.TRAP 0x1 ;  /* 0x000000040000795c */ /* 0x000fe20000300000 */
.L_x_19:
[----:B------:R-:W-:Y:S01]  /*1850*/  ULEA UR6, UR5, UR10, 0x3 ;  /* 0x0000000a05067291 */ /* 0x000fe2000f8e183f */
[----:B------:R-:W-:-:S05]  /*1860*/  IMAD.U32 R11, RZ, RZ, UR4 ;  /* 0x00000004ff0b7e24 */ /* 0x000fca000f8e00ff */
[----:B------:R-:W-:-:S04]  /*1870*/  SHF.L.U32 R11, R11, 0x1f, RZ ;  /* 0x0000001f0b0b7819 */ /* 0x000fc800000006ff */
[----:B------:R0:W1:Y:S01]  /*1880*/  SYNCS.PHASECHK.TRANS64.TRYWAIT P1, [UR6], R11 ;  /* 0x0000000bff0075a7 */ /* 0x0000620008020146 */
[----:B------:R-:W-:Y:S05]  /*1890*/  @!P2 BRA `(.L_x_20) ;  /* 0x000000000004a947 */ /* 0x000fea0003800000 */
[----:B------:R-:W-:Y:S01]  /*18a0*/  BPT.TRAP 0x1 ;  /* 0x000000040000795c */ /* 0x000fe20000300000 */
.L_x_20:
[----:B-1----:R-:W-:Y:S05]  /*18b0*/  @P1 BRA `(.L_x_21) ;  /* 0x0000000000081947 */ /* 0x002fea0003800000 */
[----:B------:R-:W1:Y:S02]  /*18c0*/  SYNCS.PHASECHK.TRANS64.TRYWAIT P1, [UR6], R11 ;  /* 0x0000000bff0075a7 */ /* 0x000e640008020146 */
[----:B-1----:R-:W-:Y:S05]  /*18d0*/  @!P1 BRA `(.L_x_22) ;  /* 0x0000008000509947 */ /* 0x002fea0003800000 */
.L_x_21:
[----:B------:R-:W-:Y:S01]  /*18e0*/  UIADD3 UR6, UR10, 0x1c200, URZ ;  /* 0x0001c2000a067890 */ /* 0x000fe2000fffe03f */
[----:B------:R-:W-:Y:S01]  /*18f0*/  WARPGROUP.ARRIVE ;  /* 0x00000000000079c5 */ /* 0x000fe20000000000 */
[----:B------:R-:W-:Y:S01]  /*1900*/  ULOP3.LUT UR12, UR11, 0x10000, URZ, 0xfc, !UPT ;  /* 0x000100000b0c7892 */ /* 0x000fe2000f8efc3f */
[----:B------:R-:W-:Y:S01]  /*1910*/  CS2R R16, SRZ ;  /* 0x0000000000107805 */ /* 0x000fe2000001ff00 */
[----:B------:R-:W-:Y:S01]  /*1920*/  USHF.R.U32.HI UR6, URZ, 0x4, UR6 ;  /* 0x000000043f067899 */ /* 0x000fe20008011606 */
[----:B------:R-:W-:Y:S01]  /*1930*/  CS2R R14, SRZ ;  /* 0x00000000000e7805 */ /* 0x000fe2000001ff00 */
[----:B------:R-:W-:Y:S01]  /*1940*/  ULEA UR12, UR5, UR12, 0x9 ;  /* 0x0000000c050c7291 */ /* 0x000fe2000f8e483f */
[----:B------:R-:W-:Y:S01]  /*1950*/  CS2R R18, SRZ ;  /* 0x0000000000127805 */ /* 0x000fe2000001ff00 */
[----:B------:R-:W-:Y:S01]  /*1960*/  ULOP3.LUT UR6, UR6, 0x3fff, URZ, 0xc0, !UPT ;  /* 0x00003fff06067892 */ /* 0x000fe2000f8ec03f */
[----:B------:R-:W-:Y:S01]  /*1970*/  CS2R R20, SRZ ;  /* 0x0000000000147805 */ /* 0x000fe2000001ff00 */
[----:B------:R-:W-:Y:S01]  /*1980*/  UMOV UR13, 0x80000020 ;  /* 0x80000020000d7882 */ /* 0x000fe20000000000 */
[----:B------:R-:W-:Y:S01]  /*1990*/  UMOV UR15, 0x80000020 ;  /* 0x80000020000f7882 */ /* 0x000fe20000000000 */
[----:B------:R-:W-:Y:S01]  /*19a0*/  ULOP3.LUT UR6, UR6, 0x10000, URZ, 0xfc, !UPT ;  /* 0x0001000006067892 */ /* 0x000fe2000f8efc3f */
[----:B------:R-:W-:Y:S01]  /*19b0*/  CS2R R22, SRZ ;  /* 0x0000000000167805 */ /* 0x000fe2000001ff00 */
[----:B------:R-:W-:Y:S01]  /*19c0*/  ULDC UR7, c[0x0][0x50c] ;  /* 0x0001430000077ab9 */ /* 0x000fe20000000800 */
[----:B------:R-:W-:Y:S01]  /*19d0*/  CS2R R88, SRZ ;  /* 0x0000000000587805 */ /* 0x000fe2000001ff00 */
[----:B------:R-:W-:Y:S01]  /*19e0*/  ULEA UR14, UR5, UR6, 0x9 ;  /* 0x00000006050e7291 */ /* 0x000fe2000f8e483f */
[----:B------:R-:W-:Y:S01]  /*19f0*/  CS2R R90, SRZ ;  /* 0x00000000005a7805 */ /* 0x000fe2000001ff00 */
[----:B------:R-:W-:Y:S01]  /*1a00*/  UISETP.NE.AND UP0, UPT, UR7, 0x2, UPT ;  /* 0x000000020700788c */ /* 0x000fe2000bf05270 */
[----:B------:R-:W-:Y:S01]  /*1a10*/  CS2R R92, SRZ ;  /* 0x00000000005c7805 */ /* 0x000fe2000001ff00 */
[----:B------:R-:W-:Y:S01]  /*1a20*/  UMOV UR6, 0x2 ;  /* 0x0000000200067882 */ /* 0x000fe20000000000 */
[----:B------:R-:W-:Y:S01]  /*1a30*/  CS2R R94, SRZ ;  /* 0x00000000005e7805 */ /* 0x000fe2000001ff00 */
[----:B------:R-:W-:Y:S01]  /*1a40*/  USEL UR7, URZ, 0x1, UP0 ;  /* 0x000000013f077887 */ /* 0x000fe20008000000 */
[----:B------:R-:W-:-:S02]  /*1a50*/  CS2R R96, SRZ ;  /* 0x0000000000607805 */ /* 0x000fc4000001ff00 */
[----:B------:R-:W-:Y:S01]  /*1a60*/  CS2R R98, SRZ ;  /* 0x0000000000627805 */ /* 0x000fe2000001ff00 */
[----:B------:R-:W-:Y:S01]  /*1a70*/  QGMMA.64x128x32.F32.E5M2.E5M2 R24, gdesc[UR12], RZ, !UPT ;  /* 0x01e000000c1879f3 */ /* 0x000fe2000c7038ff */
[----:B------:R-:W-:Y:S01]  /*1a80*/  UIADD3 UR12, UR12, 0x2, URZ ;  /* 0x000000020c0c7890 */ /* 0x000fe2000fffe03f */
[----:B------:R-:W-:Y:S02]  /*1a90*/  CS2R R100, SRZ ;  /* 0x0000000000647805 */ /* 0x000fe4000001ff00 */
[----:B------:R-:W-:Y:S01]  /*1aa0*/  ISETP.NE.AND P1, PT, RZ, UR7, PT ;  /* 0x00000007ff007c0c */ /* 0x000fe2000bf25270 */
[----:B------:R-:W-:Y:S01]  /*1ab0*/  UIADD3 UR14, UR14, 0x2, URZ ;  /* 0x000000020e0e7890 */ /* 0x000fe2000fffe03f */
[----:B------:R-:W-:Y:S01]  /*1ac0*/  CS2R R102, SRZ ;  /* 0x0000000000667805 */ /* 0x000fe2000001ff00 */
[----:B------:R-:W-:Y:S01]  /*1ad0*/  UMOV UR13, 0x80000020 ;  /* 0x80000020000d7882 */ /* 0x000fe20000000000 */
[----:B------:R-:W-:Y:S01]  /*1ae0*/  UMOV UR15, 0x80000020 ;  /* 0x80000020000f7882 */ /* 0x000fe20000000000 */
        /* <DEDUP_REMOVED lines=18> */
[----:B------:R-:W-:Y:S01]  /*1c10*/  CS2R R140, SRZ ;  /* 0x00000000008c7805 */ /* 0x000fe2000001ff00 */
[----:B------:R-:W-:Y:S01]  /*1c20*/  QGMMA.64x128x32.F32.E5M2.E5M2 R24, gdesc[UR12], R24, gsb0 ;  /* 0x01e000000c1879f3 */ /* 0x000fe20008003818 */
[----:B------:R-:W-:Y:S05]  /*1c30*/  @!P1 BRA `(.L_x_23) ;  /* 0x0000000400089947 */ /* 0x000fea0003800000 */
[----:B------:R-:W-:Y:S02]  /*1c40*/  WARPGROUP.DEPBAR.LE gsb0, 0x0 ;  /* 0x00008000000079c5 */ /* 0x000fe40000010000 */
[----:B------:R-:W-:-:S01]  /*1c50*/  FADD R141, RZ, R24 ;  /* 0x00000018ff8d7221 */ /* 0x000fc20000000000 */
[----:B------:R-:W-:Y:S01]  /*1c60*/  FADD R140, RZ, R25 ;  /* 0x00000019ff8c7221 */ /* 0x000fe20000000000 */
        /* <DEDUP_REMOVED lines=62> */
[----:B------:R-:W-:-:S06]  /*2050*/  UMOV UR6, URZ ;  /* 0x0000003f00067c82 */ /* 0x000fcc0008000000 */
.L_x_23:
[----:B------:R-:W-:-:S04]  /*2060*/  UIADD3 UR18, UR5, 0x1, URZ ;  /* 0x0000000105127890 */ /* 0x000fc8000fffe03f */
[----:B------:R-:W-:-:S04]  /*2070*/  UISETP.NE.AND UP0, UPT, UR18, 0xe, UPT ;  /* 0x0000000e1200788c */ /* 0x000fc8000bf05270 */
[----:B------:R-:W-:Y:S02]  /*2080*/  USEL UR8, URZ, 0x1, UP0 ;  /* 0x000000013f087887 */ /* 0x000fe40008000000 */
[----:B------:R-:W-:Y:S02]  /*2090*/  USEL UR18, UR18, URZ, UP0 ;  /* 0x0000003f12127287 */ /* 0x000fe40008000000 */
[----:B------:R-:W-:-:S06]  /*20a0*/  ULOP3.LUT UR8, UR4, UR8, URZ, 0x3c, !UPT ;  /* 0x0000000804087292 */ /* 0x000fcc000f8e3c3f */
[----:B------:R-:W-:Y:S01]  /*20b0*/  IMAD.U32 R144, RZ, RZ, UR8 ;  /* 0x00000008ff907e24 */ /* 0x000fe2000f8e00ff */
[----:B------:R-:W-:-:S06]  /*20c0*/  UMOV UR8, 0x1 ;  /* 0x0000000100087882 */ /* 0x000fcc0000000000 */
.L_x_18:
[----:B------:R-:W-:-:S04]  /*20d0*/  UISETP.LT.AND UP0, UPT, UR9, 0x1, UPT ;  /* 0x000000010900788c */ /* 0x000fc8000bf01270 */
[----:B------:R-:W-:-:S04]  /*20e0*/  USEL UR12, UR9, 0x1, UP0 ;  /* 0x00000001090c7887 */ /* 0x000fc80008000000 */
[----:B------:R-:W-:-:S04]  /*20f0*/  UIADD3 UR12, UR9, -UR12, URZ ;  /* 0x8000000c090c7290 */ /* 0x000fc8000fffe03f */
[----:B------:R-:W-:-:S06]  /*2100*/  UISETP.GE.AND UP0, UPT, UR12, 0x1, UPT ;  /* 0x000000010c00788c */ /* 0x000fcc000bf06270 */
[----:B------:R-:W-:-:S13]  /*2110*/  PLOP3.LUT P1, PT, PT, PT, UP0, 0x80, 0x0 ;  /* 0x000000000000781c */ /* 0x000fda0003f2f008 */
[----:B------:R-:W-:Y:S05]  /*2120*/  @!P1 BRA `(.L_x_24) ;  /* 0x0000000800049947 */ /* 0x000fea0003800000 */
[----:B01----:R-:W-:Y:S01]  /*2130*/  IMAD.U32 R11, RZ, RZ, UR12 ;  /* 0x0000000cff0b7e24 */ /* 0x003fe2000f8e00ff */
[----:B------:R-:W-:Y:S01]  /*2140*/  ULDC UR19, c[0x0][0x50c] ;  /* 0x0001430000137ab9 */ /* 0x000fe20000000800 */
[----:B------:R-:W-:-:S07]  /*2150*/  IMAD.U32 R12, RZ, RZ, UR5 ;  /* 0x00000005ff0c7e24 */ /* 0x000fce000f8e00ff */
.L_x_32:
[----:B------:R-:W-:-:S13]  /*2160*/  ISETP.NE.AND P2, PT, R143, 0x3, PT ;  /* 0x000000038f00780c */ /* 0x000fda0003f45270 */
[----:B0-----:R-:W-:Y:S05]  /*2170*/  @!P2 BRA `(.L_x_25) ;  /* 0x000000000004a947 */ /* 0x001fea0003800000 */
[----:B------:R-:W-:Y:S01]  /*2180*/  BPT.TRAP 0x1 ;  /* 0x000000040000795c */ /* 0x000fe20000300000 */
.L_x_25:
[----:B------:R-:W0:Y:S01]  /*2190*/  S2UR UR12, SR_CgaCtaId ;  /* 0x00000000000c79c3 */ /* 0x000e220000008800 */
[----:B------:R-:W-:Y:S01]  /*21a0*/  UMOV UR10, 0x400 ;  /* 0x00000400000a7882 */ /* 0x000fe20000000000 */
[----:B------:R-:W-:Y:S01]  /*21b0*/  SHF.L.U32 R13, R144, 0x1f, RZ ;  /* 0x0000001f900d7819 */ /* 0x000fe200000006ff */
[----:B0-----:R-:W-:-:S04]  /*21c0*/  ULEA UR10, UR12, UR10, 0x18 ;  /* 0x0000000a0c0a7291 */ /* 0x001fc8000f8ec03f */
[----:B------:R-:W-:-:S09]  /*21d0*/  ULEA UR12, UR18, UR10, 0x3 ;  /* 0x0000000a120c7291 */ /* 0x000fd2000f8e183f */
[----:B------:R0:W1:Y:S01]  /*21e0*/  SYNCS.PHASECHK.TRANS64.TRYWAIT P1, [UR12], R13 ;  /* 0x0000000dff0075a7 */ /* 0x000062000802014c */
[----:B------:R-:W-:Y:S05]  /*21f0*/  @!P2 BRA `(.L_x_26) ;  /* 0x000000000004a947 */ /* 0x000fea0003800000 */
[----:B------:R-:W-:Y:S01]  /*2200*/  BPT.TRAP 0x1 ;  /* 0x000000040000795c */ /* 0x000fe20000300000 */
.L_x_26:
[----:B-1----:R-:W-:Y:S05]  /*2210*/  @P1 BRA `(.L_x_27) ;  /* 0x0000000000081947 */ /* 0x002fea0003800000 */
[----:B------:R-:W1:Y:S02]  /*2220*/  SYNCS.PHASECHK.TRANS64.TRYWAIT P1, [UR12], R13 ;  /* 0x0000000dff0075a7 */ /* 0x000e64000802014c */
[----:B-1----:R-:W-:Y:S05]  /*2230*/  @!P1 BRA `(.L_x_28) ;  /* 0x0000007800109947 */ /* 0x002fea0003800000 */
.L_x_27:
[----:B------:R-:W-:Y:S01]  /*2240*/  UIADD3 UR12, UR10, 0x1c200, URZ ;  /* 0x0001c2000a0c7890 */ /* 0x000fe2000fffe03f */
[----:B------:R-:W-:Y:S01]  /*2250*/  WARPGROUP.ARRIVE ;  /* 0x00000000000079c5 */ /* 0x000fe20000000000 */
[----:B------:R-:W-:Y:S02]  /*2260*/  UISETP.NE.AND UP0, UPT, UR7, URZ, UPT ;  /* 0x0000003f0700728c */ /* 0x000fe4000bf05270 */
[----:B------:R-:W-:Y:S02]  /*2270*/  USHF.R.U32.HI UR12, URZ, 0x4, UR12 ;  /* 0x000000043f0c7899 */ /* 0x000fe4000801160c */
[----:B------:R-:W-:Y:S02]  /*2280*/  USEL UR8, UR8, URZ, !UP0 ;  /* 0x0000003f08087287 */ /* 0x000fe4000c000000 */
[----:B------:R-:W-:Y:S02]  /*2290*/  ULOP3.LUT UR7, UR12, 0x3fff, URZ, 0xc0, !UPT ;  /* 0x00003fff0c077892 */ /* 0x000fe4000f8ec03f */
[----:B------:R-:W-:-:S02]  /*22a0*/  ULOP3.LUT UR12, UR11, 0x10000, URZ, 0xfc, !UPT ;  /* 0x000100000b0c7892 */ /* 0x000fc4000f8efc3f */
[----:B------:R-:W-:Y:S02]  /*22b0*/  ULOP3.LUT UR7, UR7, 0x10000, URZ, 0xfc, !UPT ;  /* 0x0001000007077892 */ /* 0x000fe4000f8efc3f */
[----:B------:R-:W-:Y:S02]  /*22c0*/  UISETP.NE.U32.AND UP0, UPT, UR8, URZ, UPT ;  /* 0x0000003f0800728c */ /* 0x000fe4000bf05070 */
[----:B------:R-:W-:Y:S02]  /*22d0*/  ULEA UR12, UR18, UR12, 0x9 ;  /* 0x0000000c120c7291 */ /* 0x000fe4000f8e483f */
[----:B------:R-:W-:Y:S01]  /*22e0*/  ULEA UR14, UR18, UR7, 0x9 ;  /* 0x00000007120e7291 */ /* 0x000fe2000f8e483f */
[----:B------:R-:W-:Y:S01]  /*22f0*/  UMOV UR13, 0x80000020 ;  /* 0x80000020000d7882 */ /* 0x000fe20000000000 */
[----:B------:R-:W-:Y:S01]  /*2300*/  UMOV UR15, 0x80000020 ;  /* 0x80000020000f7882 */ /* 0x000fe20000000000 */
[----:B------:R-:W-:-:S06]  /*2310*/  UIADD3 UR6, UR6, 0x2, URZ ;  /* 0x0000000206067890 */ /* 0x000fcc000fffe03f */
[----:B------:R-:W-:Y:S01]  /*2320*/  QGMMA.64x128x32.F32.E5M2.E5M2 R24, gdesc[UR12], R24, UP0 ;  /* 0x01e000000c1879f3 */ /* 0x000fe2000bf03818 */
[----:B------:R-:W-:Y:S02]  /*2330*/  UIADD3 UR12, UR12, 0x2, URZ ;  /* 0x000000020c0c7890 */ /* 0x000fe4000fffe03f */
[----:B------:R-:W-:Y:S01]  /*2340*/  UIADD3 UR14, UR14, 0x2, URZ ;  /* 0x000000020e0e7890 */ /* 0x000fe2000fffe03f */
[----:B------:R-:W-:Y:S01]  /*2350*/  UMOV UR13, 0x80000020 ;  /* 0x80000020000d7882 */ /* 0x000fe20000000000 */
[----:B------:R-:W-:Y:S01]  /*2360*/  UMOV UR15, 0x80000020 ;  /* 0x80000020000f7882 */ /* 0x000fe20000000000 */
[----:B------:R-:W-:-:S04]  /*2370*/  UISETP.NE.AND UP0, UPT, UR6, UR19, UPT ;  /* 0x000000130600728c */ /* 0x000fc8000bf05270 */
[----:B------:R-:W-:-:S06]  /*2380*/  USEL UR7, URZ, 0x1, UP0 ;  /* 0x000000013f077887 */ /* 0x000fcc0008000000 */
[----:B------:R-:W-:Y:S01]  /*2390*/  ISETP.NE.AND P1, PT, RZ, UR7, PT ;  /* 0x00000007ff007c0c */ /* 0x000fe2000bf25270 */
[----:B------:R-:W-:Y:S03]  /*23a0*/  QGMMA.64x128x32.F32.E5M2.E5M2 R24, gdesc[UR12], R24, gsb0 ;  /* 0x01e000000c1879f3 */ /* 0x000fe60008003818 */
[----:B------:R-:W-:-:S09]  /*23b0*/  WARPGROUP.DEPBAR.LE gsb0, 0x1 ;  /* 0x00008000000079c5 */ /* 0x000fd20000010100 */
[----:B------:R-:W-:Y:S05]  /*23c0*/  @!P1 BRA `(.L_x_29) ;  /* 0x0000000400089947 */ /* 0x000fea0003800000 */
[----:B------:R-:W-:Y:S02]  /*23d0*/  WARPGROUP.DEPBAR.LE gsb0, 0x0 ;  /* 0x00008000000079c5 */ /* 0x000fe40000010000 */
[----:B------:R-:W-:-:S01]  /*23e0*/  FADD R141, R24, R141 ;  /* 0x0000008d188d7221 */ /* 0x000fc20000000000 */
[----:B------:R-:W-:Y:S01]  /*23f0*/  FADD R140, R25, R140 ;  /* 0x0000008c198c7221 */ /* 0x000fe20000000000 */
        /* <DEDUP_REMOVED lines=62> */
[----:B------:R-:W-:-:S06]  /*27e0*/  UMOV UR6, URZ ;  /* 0x0000003f00067c82 */ /* 0x000fcc0008000000 */
.L_x_29:
[----:B------:R-:W-:Y:S05]  /*27f0*/  @!P2 BRA `(.L_x_30) ;  /* 0x000000000004a947 */ /* 0x000fea0003800000 */
[----:B------:R-:W-:Y:S01]  /*2800*/  BPT.TRAP 0x1 ;  /* 0x000000040000795c */ /* 0x000fe20000300000 */
.L_x_30:
[----:B01----:R-:W-:Y:S02]  /*2810*/  @P0 LEA R13, R12, UR10, 0x3 ;  /* 0x0000000a0c0d0c11 */ /* 0x003fe4000f8e18ff */
[----:B------:R-:W-:-:S03]  /*2820*/  ISETP.GT.U32.AND P1, PT, R4, 0x1, PT ;  /* 0x000000010400780c */ /* 0x000fc60003f24070 */
[----:B------:R-:W-:-:S05]  /*2830*/  @P0 VIADD R142, R13, 0x70 ;  /* 0x000000700d8e0836 */ /* 0x000fca0000000000 */
[----:B------:R-:W-:-:S04]  /*2840*/  @P0 PRMT R142, R5, 0x654, R142 ;  /* 0x00000654058e0816 */ /* 0x000fc8000000008e */
[----:B------:R0:W-:Y:S01]  /*2850*/  @P0 SYNCS.ARRIVE.TRANS64.RED.A1T0 RZ, [R142+URZ], RZ ;  /* 0x000000ff8eff09a7 */ /* 0x0001e2000810043f */
[----:B------:R-:W-:Y:S05]  /*2860*/  @P1 BRA `(.L_x_31) ;  /* 0x0000000000041947 */ /* 0x000fea0003800000 */
[----:B------:R-:W-:Y:S01]  /*2870*/  BPT.TRAP 0x1 ;  /* 0x000000040000795c */ /* 0x000fe20000300000 */
.L_x_31:
[----:B------:R-:W-:Y:S01]  /*2880*/  UIADD3 UR18, UR18, 0x1, URZ ;  /* 0x0000000112127890 */ /* 0x000fe2000fffe03f */
[C---:B------:R-:W-:Y:S01]  /*2890*/  ISETP.GT.AND P2, PT, R11.reuse, 0x1, PT ;  /* 0x000000010b00780c */ /* 0x040fe20003f44270 */
[----:B------:R-:W-:Y:S02]  /*28a0*/  VIADD R12, R12, 0x1 ;  /* 0x000000010c0c7836 */ /* 0x000fe40000000000 */
[----:B------:R-:W-:Y:S01]  /*28b0*/  UISETP.NE.AND UP0, UPT, UR18, 0xe, UPT ;  /* 0x0000000e1200788c */ /* 0x000fe2000bf05270 */
[----:B------:R-:W-:Y:S02]  /*28c0*/  VIADD R11, R11, 0xffffffff ;  /* 0xffffffff0b0b7836 */ /* 0x000fe40000000000 */
[C---:B------:R-:W-:Y:S01]  /*28d0*/  ISETP.NE.AND P1, PT, R12.reuse, 0xe, PT ;  /* 0x0000000e0c00780c */ /* 0x040fe20003f25270 */
[----:B------:R-:W-:Y:S02]  /*28e0*/  USEL UR8, URZ, 0x1, UP0 ;  /* 0x000000013f087887 */ /* 0x000fe40008000000 */
[----:B------:R-:W-:Y:S01]  /*28f0*/  USEL UR18, UR18, URZ, UP0 ;  /* 0x0000003f12127287 */ /* 0x000fe20008000000 */
[----:B------:R-:W-:-:S03]  /*2900*/  SEL R12, R12, RZ, P1 ;  /* 0x000000ff0c0c7207 */ /* 0x000fc60000800000 */
[----:B------:R-:W-:Y:S01]  /*2910*/  LOP3.LUT R144, R144, UR8, RZ, 0x3c, !PT ;  /* 0x0000000890907c12 */ /* 0x000fe2000f8e3cff */
[----:B------:R-:W-:Y:S01]  /*2920*/  UMOV UR8, 0x1 ;  /* 0x0000000100087882 */ /* 0x000fe20000000000 */
[----:B------:R-:W-:Y:S06]  /*2930*/  @P2 BRA `(.L_x_32) ;  /* 0xfffffff800082947 */ /* 0x000fec000383ffff */
.L_x_24:
[----:B------:R-:W-:Y:S01]  /*2940*/  UISETP.NE.AND UP0, UPT, UR6, URZ, UPT ;  /* 0x0000003f0600728c */ /* 0x000fe2000bf05270 */
[----:B01----:R-:W0:Y:S03]  /*2950*/  LDC R11, c[0x0][0x28c] ;  /* 0x0000a300ff0b7b82 */ /* 0x003e260000000800 */
[----:B------:R-:W-:-:S06]  /*2960*/  USEL UR6, URZ, 0x1, !UP0 ;  /* 0x000000013f067887 */ /* 0x000fcc000c000000 */
[----:B------:R-:W-:Y:S02]  /*2970*/  ISETP.NE.AND P1, PT, RZ, UR6, PT ;  /* 0x00000006ff007c0c */ /* 0x000fe4000bf25270 */
[----:B0-----:R-:W-:-:S11]  /*2980*/  ISETP.GE.AND P2, PT, R11, 0x1, PT ;  /* 0x000000010b00780c */ /* 0x001fd60003f46270 */
[----:B------:R-:W-:Y:S05]  /*2990*/  @!P1 BRA `(.L_x_33) ;  /* 0x0000000400049947 */ /* 0x000fea0003800000 */
[----:B------:R-:W-:Y:S02]  /*29a0*/  WARPGROUP.DEPBAR.LE gsb0, 0x0 ;  /* 0x00008000000079c5 */ /* 0x000fe40000010000 */
[----:B------:R-:W-:Y:S01]  /*29b0*/  FADD R141, R24, R141 ;  /* 0x0000008d188d7221 */ /* 0x000fe20000000000 */
        /* <DEDUP_REMOVED lines=62> */
[----:B------:R-:W-:-:S07]  /*2da0*/  FADD R16, R16, R87 ;  /* 0x0000005710107221 */ /* 0x000fce0000000000 */
.L_x_33:
[----:B------:R-:W-:Y:S02]  /*2db0*/  WARPGROUP.DEPBAR.LE gsb0, 0x0 ;  /* 0x00008000000079c5 */ /* 0x000fe40000010000 */
[----:B------:R-:W-:Y:S05]  /*2dc0*/  @!P2 BRA `(.L_x_34) ;  /* 0x000000000054a947 */ /* 0x000fea0003800000 */
[----:B------:R-:W-:-:S13]  /*2dd0*/  ISETP.NE.AND P1, PT, R143, 0x3, PT ;  /* 0x000000038f00780c */ /* 0x000fda0003f25270 */
[----:B------:R-:W-:Y:S05]  /*2de0*/  @!P1 BRA `(.L_x_35) ;  /* 0x0000000000049947 */ /* 0x000fea0003800000 */
[----:B------:R-:W-:Y:S01]  /*2df0*/  BPT.TRAP 0x1 ;  /* 0x000000040000795c */ /* 0x000fe20000300000 */
.L_x_35:
[----:B------:R-:W-:Y:S01]  /*2e00*/  BSSY B0, `(.L_x_36) ;  /* 0x000000f000007945 */ /* 0x000fe20003800000 */
[----:B------:R-:W-:-:S03]  /*2e10*/  ISETP.GT.U32.AND P1, PT, R4, 0x1, PT ;  /* 0x000000010400780c */ /* 0x000fc60003f24070 */
[----:B------:R-:W-:Y:S10]  /*2e20*/  @!P0 BRA `(.L_x_37) ;  /* 0x0000000000308947 */ /* 0x000ff40003800000 */
[----:B------:R-:W-:-:S04]  /*2e30*/  UISETP.LT.AND UP0, UPT, UR9, 0x1, UPT ;  /* 0x000000010900788c */ /* 0x000fc8000bf01270 */
[----:B------:R-:W-:-:S04]  /*2e40*/  USEL UR8, UR9, 0x1, UP0 ;  /* 0x0000000109087887 */ /* 0x000fc80008000000 */
[----:B------:R-:W-:-:S04]  /*2e50*/  UIADD3 UR8, UR5, UR9, -UR8 ;  /* 0x0000000905087290 */ /* 0x000fc8000fffe808 */
[----:B------:R-:W-:-:S04]  /*2e60*/  USHF.R.U32.HI UR6, URZ, 0x1, UR8 ;  /* 0x000000013f067899 */ /* 0x000fc80008011608 */
[----:B------:R-:W-:-:S04]  /*2e70*/  UIMAD.WIDE.U32 UR6, UR6, -0x6db6db6d, URZ ;  /* 0x92492493060678a5 */ /* 0x000fc8000f8e003f */
[----:B------:R-:W-:-:S04]  /*2e80*/  USHF.R.U32.HI UR6, URZ, 0x2, UR7 ;  /* 0x000000023f067899 */ /* 0x000fc80008011607 */
[----:B------:R-:W-:-:S04]  /*2e90*/  UIMAD UR8, UR6, -0xe, UR8 ;  /* 0xfffffff2060878a4 */ /* 0x000fc8000f8e0208 */
[----:B------:R-:W-:-:S04]  /*2ea0*/  ULEA UR8, UR8, UR10, 0x3 ;  /* 0x0000000a08087291 */ /* 0x000fc8000f8e183f */
[----:B------:R-:W-:-:S06]  /*2eb0*/  UIADD3 UR8, UR8, 0x70, URZ ;  /* 0x0000007008087890 */ /* 0x000fcc000fffe03f */
[----:B------:R-:W-:-:S05]  /*2ec0*/  IMAD.U32 R12, RZ, RZ, UR8 ;  /* 0x00000008ff0c7e24 */ /* 0x000fca000f8e00ff */
[----:B------:R-:W-:-:S04]  /*2ed0*/  PRMT R11, R5, 0x654, R12 ;  /* 0x00000654050b7816 */ /* 0x000fc8000000000c */
[----:B------:R0:W-:Y:S03]  /*2ee0*/  SYNCS.ARRIVE.TRANS64.RED.A1T0 RZ, [R11+URZ], RZ ;  /* 0x000000ff0bff79a7 */ /* 0x0001e6000810043f */
.L_x_37:
[----:B------:R-:W-:Y:S05]  /*2ef0*/  BSYNC B0 ;  /* 0x0000000000007941 */ /* 0x000fea0003800000 */
.L_x_36:
[----:B------:R-:W-:Y:S05]  /*2f00*/  @P1 BRA `(.L_x_34) ;  /* 0x0000000000041947 */ /* 0x000fea0003800000 */
[----:B------:R-:W-:Y:S01]  /*2f10*/  BPT.TRAP 0x1 ;  /* 0x000000040000795c */ /* 0x000fe20000300000 */
.L_x_34:
[----:B------:R-:W1:Y:S01]  /*2f20*/  LDC R25, c[0x0][0x288] ;  /* 0x0000a200ff197b82 */ /* 0x000e620000000800 */
[----:B------:R-:W-:Y:S01]  /*2f30*/  IMAD.SHL.U32 R31, R10, 0x80, RZ ;  /* 0x000000800a1f7824 */ /* 0x000fe200078e00ff */
[--C-:B0-----:R-:W-:Y:S01]  /*2f40*/  SHF.R.U32.HI R11, RZ, 0x2, R0.reuse ;  /* 0x00000002ff0b7819 */ /* 0x101fe20000011600 */
[----:B------:R-:W-:Y:S01]  /*2f50*/  UIADD3 UR5, UR9, UR5, URZ ;  /* 0x0000000509057290 */ /* 0x000fe2000fffe03f */
[C---:B------:R-:W-:Y:S01]  /*2f60*/  LOP3.LUT R13, R0.reuse, 0x60, RZ, 0xc0, !PT ;  /* 0x00000060000d7812 */ /* 0x040fe200078ec0ff */
[----:B------:R-:W-:Y:S01]  /*2f70*/  IMAD.SHL.U32 R33, R7, 0x80, RZ ;  /* 0x0000008007217824 */ /* 0x000fe200078e00ff */
[----:B------:R-:W-:Y:S01]  /*2f80*/  SHF.R.U32.HI R24, RZ, 0x7, R0 ;  /* 0x00000007ff187819 */ /* 0x000fe20000011600 */
[----:B------:R-:W-:Y:S01]  /*2f90*/  UISETP.GT.U32.AND UP0, UPT, UR5, 0xd, UPT ;  /* 0x0000000d0500788c */ /* 0x000fe2000bf04070 */
[----:B------:R-:W-:Y:S01]  /*2fa0*/  LOP3.LUT R12, R11, 0x7, RZ, 0xc0, !PT ;  /* 0x000000070b0c7812 */ /* 0x000fe200078ec0ff */
[----:B------:R-:W-:Y:S01]  /*2fb0*/  IMAD.SHL.U32 R28, R0, 0x2, RZ ;  /* 0x00000002001c7824 */ /* 0x000fe200078e00ff */
[----:B------:R-:W-:Y:S01]  /*2fc0*/  SHF.R.U32.HI R27, RZ, 0x1, R13 ;  /* 0x00000001ff1b7819 */ /* 0x000fe2000001160d */
[----:B------:R-:W-:Y:S01]  /*2fd0*/  ULDC UR12, c[0x0][0x284] ;  /* 0x0000a100000c7ab9 */ /* 0x000fe20000000800 */
[----:B------:R-:W-:Y:S01]  /*2fe0*/  LOP3.LUT R11, R24, 0x1, RZ, 0xc0, !PT ;  /* 0x00000001180b7812 */ /* 0x000fe200078ec0ff */
[----:B------:R-:W-:Y:S01]  /*2ff0*/  USHF.R.U32.HI UR6, URZ, 0x1, UR5 ;  /* 0x000000013f067899 */ /* 0x000fe20008011605 */
[----:B------:R-:W-:Y:S01]  /*3000*/  IADD3 R26, RZ, -R27, -R12 ;  /* 0x8000001bff1a7210 */ /* 0x000fe20007ffe80c */
[----:B------:R-:W-:Y:S01]  /*3010*/  UISETP.LT.U32.AND UP0, UPT, UR9, 0xe, UP0 ;  /* 0x0000000e0900788c */ /* 0x000fe20008701070 */
[----:B------:R-:W-:Y:S01]  /*3020*/  SHF.R.S32.HI R32, RZ, 0x1f, R6 ;  /* 0x0000001fff207819 */ /* 0x000fe20000011406 */
[----:B------:R-:W-:Y:S01]  /*3030*/  UISETP.GE.U32.AND UP1, UPT, UR9, 0xe, UPT ;  /* 0x0000000e0900788c */ /* 0x000fe2000bf26070 */
[----:B------:R-:W-:Y:S01]  /*3040*/  IMAD.SHL.U32 R13, R11, 0x40, RZ ;  /* 0x000000400b0d7824 */ /* 0x000fe200078e00ff */
[----:B------:R-:W-:Y:S01]  /*3050*/  LOP3.LUT R28, R31, 0x6, R28, 0xf8, !PT ;  /* 0x000000061f1c7812 */ /* 0x000fe200078ef81c */
[----:B------:R-:W-:Y:S01]  /*3060*/  ULDC.64 UR10, c[0x0][0x5d0] ;  /* 0x00017400000a7ab9 */ /* 0x000fe20000000a00 */
[----:B------:R-:W-:Y:S01]  /*3070*/  LOP3.LUT R24, R0, 0x3, RZ, 0xc0, !PT ;  /* 0x0000000300187812 */ /* 0x000fe200078ec0ff */
[----:B------:R-:W-:Y:S01]  /*3080*/  UIMAD.WIDE.U32 UR6, UR6, -0x6db6db6d, URZ ;  /* 0x92492493060678a5 */ /* 0x000fe2000f8e003f */
[----:B------:R-:W-:Y:S01]  /*3090*/  IMAD R26, R11, -0x40, R26 ;  /* 0xffffffc00b1a7824 */ /* 0x000fe200078e021a */
[----:B-1----:R-:W-:Y:S01]  /*30a0*/  ISETP.GE.AND P1, PT, R31, R25, PT ;  /* 0x000000191f00720c */ /* 0x002fe20003f26270 */
[----:B------:R-:W-:Y:S01]  /*30b0*/  USEL UR8, URZ, 0x1, !UP0 ;  /* 0x000000013f087887 */ /* 0x000fe2000c000000 */
[----:B------:R-:W-:Y:S01]  /*30c0*/  IMAD R11, R32, UR10, RZ ;  /* 0x0000000a200b7c24 */ /* 0x000fe2000f8e02ff */
[----:B------:R-:W-:Y:S01]  /*30d0*/  SHF.R.S32.HI R29, RZ, 0x1f, R28 ;  /* 0x0000001fff1d7819 */ /* 0x000fe2000001141c */
[----:B------:R-:W-:Y:S01]  /*30e0*/  USHF.R.U32.HI UR6, URZ, 0x2, UR7 ;  /* 0x000000023f067899 */ /* 0x000fe20008011607 */
[----:B------:R-:W-:Y:S01]  /*30f0*/  ISETP.GE.OR P1, PT, R33, UR12, P1 ;  /* 0x0000000c21007c0c */ /* 0x000fe20008f26670 */
[----:B------:R-:W-:Y:S01]  /*3100*/  ULOP3.LUT UR4, UR4, UR8, URZ, 0x3c, !UPT ;  /* 0x0000000804047292 */ /* 0x000fe2000f8e3c3f */
[----:B------:R-:W-:Y:S01]  /*3110*/  LOP3.LUT R13, R13, 0x40, R12, 0xe2, !PT ;  /* 0x000000400d0d7812 */ /* 0x000fe200078ee20c */
[----:B------:R-:W-:Y:S01]  /*3120*/  IMAD R12, R24, -0x2, R25 ;  /* 0xfffffffe180c7824 */ /* 0x000fe200078e0219 */
[----:B------:R-:W-:Y:S01]  /*3130*/  UIMAD UR5, UR6, -0xe, UR5 ;  /* 0xfffffff2060578a4 */ /* 0x000fe2000f8e0205 */
[----:B------:R-:W-:Y:S01]  /*3140*/  IMAD.WIDE R24, R7, 0x80, RZ ;  /* 0x0000008007187825 */ /* 0x000fe200078e02ff */
[----:B------:R-:W-:Y:S01]  /*3150*/  @UP1 ULOP3.LUT UR4, UR4, 0x1, UR6, 0x78, !UPT ;  /* 0x0000000104041892 */ /* 0x000fe2000f8e7806 */
[----:B------:R-:W-:-:S02]  /*3160*/  IADD3 R33, -R33, UR12, R26 ;  /* 0x0000000c21217c10 */ /* 0x000fc4000fffe11a */
[----:B------:R-:W-:Y:S01]  /*3170*/  IMAD R7, R6, UR11, R11 ;  /* 0x0000000b06077c24 */ /* 0x000fe2000f8e020b */
[----:B------:R-:W-:Y:S01]  /*3180*/  LOP3.LUT R35, R24, R13, R27, 0xfe, !PT ;  /* 0x0000000d18237212 */ /* 0x000fe200078efe1b */
[----:B------:R-:W-:-:S04]  /*3190*/  IMAD.WIDE.U32 R10, R6, UR10, R28 ;  /* 0x0000000a060a7c25 */ /* 0x000fc8000f8e001c */
[----:B------:R-:W-:Y:S02]  /*31a0*/  IMAD.IADD R11, R11, 0x1, R7 ;  /* 0x000000010b0b7824 */ /* 0x000fe400078e0207 */
[----:B------:R-:W-:Y:S02]  /*31b0*/  IMAD.IADD R27, R12, 0x1, -R31 ;  /* 0x000000010c1b7824 */ /* 0x000fe400078e0a1f */
[----:B------:R-:W-:Y:S01]  /*31c0*/  IMAD.MOV.U32 R26, RZ, RZ, -0x1 ;  /* 0xffffffffff1a7424 */ /* 0x000fe200078e00ff */
[----:B------:R-:W-:Y:S06]  /*31d0*/  @P1 BRA `(.L_x_38) ;  /* 0x0000004400a41947 */ /* 0x000fec0003800000 */
[----:B------:R-:W0:Y:S01]  /*31e0*/  LDC.64 R30, c[0x0][0x5c8] ;  /* 0x00017200ff1e7b82 */ /* 0x000e220000000a00 */
[----:B------:R-:W-:Y:S01]  /*31f0*/  ULDC.64 UR6, c[0x0][0x5c0] ;  /* 0x0001700000067ab9 */ /* 0x000fe20000000a00 */
[----:B------:R-:W-:Y:S01]  /*3200*/  BSSY B0, `(.L_x_38) ;  /* 0x0000466000007945 */ /* 0x000fe20003800000 */
[-C--:B0-----:R-:W-:Y:S02]  /*3210*/  IMAD R12, R25, R30.reuse, RZ ;  /* 0x0000001e190c7224 */ /* 0x081fe400078e02ff */
[----:B------:R-:W-:-:S04]  /*3220*/  IMAD.WIDE.U32 R10, R35, R30, R10 ;  /* 0x0000001e230a7225 */ /* 0x000fc800078e000a */
[----:B------:R-:W-:Y:S01]  /*3230*/  IMAD R13, R35, R31, R12 ;  /* 0x0000001f230d7224 */ /* 0x000fe200078e020c */
[----:B------:R-:W-:Y:S02]  /*3240*/  LEA R7, P1, R30, R10, 0x3 ;  /* 0x0000000a1e077211 */ /* 0x000fe400078218ff */
[----:B------:R-:W-:Y:S01]  /*3250*/  IADD3 R12, P2, R10, UR6, RZ ;  /* 0x000000060a0c7c10 */ /* 0x000fe2000ff5e0ff */
[----:B------:R-:W-:Y:S01]  /*3260*/  IMAD.IADD R13, R11, 0x1, R13 ;  /* 0x000000010b0d7824 */ /* 0x000fe200078e020d */
[----:B------:R-:W-:-:S04]  /*3270*/  IADD3 R10, P4, R7, UR6, RZ ;  /* 0x00000006070a7c10 */ /* 0x000fc8000ff9e0ff */
[----:B------:R-:W-:Y:S02]  /*3280*/  LEA.HI.X R7, R30, R13, R31, 0x3, P1 ;  /* 0x0000000d1e077211 */ /* 0x000fe400008f1c1f */
[----:B---3-5:R-:W-:Y:S02]  /*3290*/  FSETP.NEU.AND P1, PT, R9, RZ, PT ;  /* 0x000000ff0900720b */ /* 0x028fe40003f2d000 */
[----:B------:R-:W-:Y:S02]  /*32a0*/  IADD3.X R13, R13, UR7, RZ, P2, !PT ;  /* 0x000000070d0d7c10 */ /* 0x000fe400097fe4ff */
[----:B------:R-:W-:-:S09]  /*32b0*/  IADD3.X R11, R7, UR7, RZ, P4, !PT ;  /* 0x00000007070b7c10 */ /* 0x000fd2000a7fe4ff */
[----:B------:R-:W-:Y:S05]  /*32c0*/  @!P1 BRA `(.L_x_39) ;  /* 0x00000034005c9947 */ /* 0x000fea0003800000 */
[----:B------:R-:W-:Y:S01]  /*32d0*/  ULDC.64 UR6, c[0x0][0x5b8] ;  /* 0x00016e0000067ab9 */ /* 0x000fe20000000a00 */
[----:B------:R-:W-:Y:S01]  /*32e0*/  ISETP.GE.AND P1, PT, R33, 0x1, PT ;  /* 0x000000012100780c */ /* 0x000fe20003f26270 */
[----:B------:R-:W-:Y:S01]  /*32f0*/  IMAD R7, R32, UR6, RZ ;  /* 0x0000000620077c24 */ /* 0x000fe2000f8e02ff */
[----:B------:R-:W-:Y:S01]  /*3300*/  ULDC.64 UR10, c[0x0][0x5a8] ;  /* 0x00016a00000a7ab9 */ /* 0x000fe20000000a00 */
[C---:B------:R-:W-:Y:S01]  /*3310*/  IMAD.WIDE.U32 R28, R6.reuse, UR6, R28 ;  /* 0x00000006061c7c25 */ /* 0x040fe2000f8e001c */
[----:B------:R-:W-:Y:S01]  /*3320*/  ISETP.LT.OR P5, PT, R27, 0x1, !P1 ;  /* 0x000000011b00780c */ /* 0x000fe20004fa1670 */
[----:B------:R-:W-:Y:S02]  /*3330*/  BSSY B1, `(.L_x_40) ;  /* 0x000000c000017945 */ /* 0x000fe40003800000 */
[----:B------:R-:W-:Y:S01]  /*3340*/  IMAD R7, R6, UR7, R7 ;  /* 0x0000000706077c24 */ /* 0x000fe2000f8e0207 */
[----:B------:R-:W-:Y:S02]  /*3350*/  ULDC.64 UR6, c[0x0][0x5b0] ;  /* 0x00016c0000067ab9 */ /* 0x000fe40000000a00 */
[----:B------:R-:W-:-:S02]  /*3360*/  IMAD R30, R25, UR6, RZ ;  /* 0x00000006191e7c24 */ /* 0x000fc4000f8e02ff */
[----:B------:R-:W-:Y:S02]  /*3370*/  IMAD.IADD R29, R29, 0x1, R7 ;  /* 0x000000011d1d7824 */ /* 0x000fe400078e0207 */
[C-C-:B------:R-:W-:Y:S01]  /*3380*/  IMAD R31, R35.reuse, UR7, R30.reuse ;  /* 0x00000007231f7c24 */ /* 0x140fe2000f8e021e */
[----:B------:R-:W-:Y:S01]  /*3390*/  PRMT R30, RZ, 0x7610, R30 ;  /* 0x00007610ff1e7816 */ /* 0x000fe2000000001e */
[----:B------:R-:W-:-:S03]  /*33a0*/  IMAD.WIDE.U32 R6, R35, UR6, R28 ;  /* 0x0000000623067c25 */ /* 0x000fc6000f8e001c */
[----:B------:R-:W-:-:S04]  /*33b0*/  IADD3 R6, P2, R6, UR10, RZ ;  /* 0x0000000a06067c10 */ /* 0x000fc8000ff5e0ff */
[----:B------:R-:W-:Y:S01]  /*33c0*/  IADD3.X R7, R7, UR11, R31, P2, !PT ;  /* 0x0000000b07077c10 */ /* 0x000fe200097fe41f */
[----:B------:R-:W-:Y:S08]  /*33d0*/  @P5 BRA `(.L_x_41) ;  /* 0x0000000000045947 */ /* 0x000ff00003800000 */
[----:B------:R0:W5:Y:S02]  /*33e0*/  LDG.E.U8 R30, desc[UR16][R6.64] ;  /* 0x00000010061e7981 */ /* 0x000164000c1e1100 */
.L_x_41:
[----:B------:R-:W-:Y:S05]  /*33f0*/  BSYNC B1 ;  /* 0x0000000000017941 */ /* 0x000fea0003800000 */
.L_x_40:
[----:B-----5:R-:W-:Y:S01]  /*3400*/  LOP3.LUT R30, R30, 0xff, RZ, 0xc0, !PT ;  /* 0x000000ff1e1e7812 */ /* 0x020fe200078ec0ff */
[----:B------:R-:W-:Y:S01]  /*3410*/  BSSY B1, `(.L_x_42) ;  /* 0x000000b000017945 */ /* 0x000fe20003800000 */
[----:B------:R-:W-:Y:S02]  /*3420*/  ISETP.LT.OR P4, PT, R27, 0x2, !P1 ;  /* 0x000000021b00780c */ /* 0x000fe40004f81670 */
[----:B------:R-:W-:-:S05]  /*3430*/  F2FP.F16.E5M2.UNPACK_B R30, R30 ;  /* 0x0000001eff1e723e */ /* 0x000fca00020004ff */
[----:B------:R-:W-:-:S05]  /*3440*/  HADD2.F32 R30, -RZ, R30.H0_H0 ;  /* 0x2000001eff1e7230 */ /* 0x000fca0000004100 */
[----:B------:R-:W-:-:S04]  /*3450*/  FMUL R30, R30, R9 ;  /* 0x000000091e1e7220 */ /* 0x000fc80000400000 */
[----:B--2---:R-:W-:-:S05]  /*3460*/  FFMA R30, R141, R8, R30 ;  /* 0x000000088d1e7223 */ /* 0x004fca000000001e */
[----:B------:R-:W-:Y:S02]  /*3470*/  F2FP.SATFINITE.E5M2.F32.PACK_AB_MERGE_C R31, RZ, R30, RZ ;  /* 0x0000001eff1f723e */ /* 0x000fe400048060ff */
[----:B------:R-:W-:-:S03]  /*3480*/  PRMT R30, RZ, 0x7610, R30 ;  /* 0x00007610ff1e7816 */ /* 0x000fc6000000001e */
[----:B------:R1:W-:Y:S01]  /*3490*/  @!P5 STG.E.U8 desc[UR16][R12.64], R31 ;  /* 0x0000001f0c00d986 */ /* 0x0003e2000c101110 */
[----:B------:R-:W-:Y:S05]  /*34a0*/  @P4 BRA `(.L_x_43) ;  /* 0x0000000000044947 */ /* 0x000fea0003800000 */
[----:B------:R2:W5:Y:S02]  /*34b0*/  LDG.E.U8 R30, desc[UR16][R6.64+0x1] ;  /* 0x00000110061e7981 */ /* 0x000564000c1e1100 */
.L_x_43:
[----:B------:R-:W-:Y:S05]  /*34c0*/  BSYNC B1 ;  /* 0x0000000000017941 */ /* 0x000fea0003800000 */
.L_x_42:
[----:B-----5:R-:W-:Y:S01]  /*34d0*/  LOP3.LUT R30, R30, 0xff, RZ, 0xc0, !PT ;  /* 0x000000ff1e1e7812 */ /* 0x020fe200078ec0ff */
[----:B------:R-:W-:Y:S01]  /*34e0*/  BSSY B1, `(.L_x_44) ;  /* 0x0000013000017945 */ /* 0x000fe20003800000 */
[----:B-1----:R-:W-:Y:S02]  /*34f0*/  IADD3 R31, P2, R35, 0x8, RZ ;  /* 0x00000008231f7810 */ /* 0x002fe40007f5e0ff */
[----:B------:R-:W-:-:S03]  /*3500*/  F2FP.F16.E5M2.UNPACK_B R30, R30 ;  /* 0x0000001eff1e723e */ /* 0x000fc600020004ff */
[----:B------:R-:W-:Y:S01]  /*3510*/  IMAD.X R24, RZ, RZ, R25, P2 ;  /* 0x000000ffff187224 */ /* 0x000fe200010e0619 */
[----:B------:R-:W-:Y:S01]  /*3520*/  ISETP.GE.AND P2, PT, R33, 0x9, PT ;  /* 0x000000092100780c */ /* 0x000fe20003f46270 */
[----:B------:R-:W-:Y:S02]  /*3530*/  HADD2.F32 R30, -RZ, R30.H0_H0 ;  /* 0x2000001eff1e7230 */ /* 0x000fe40000004100 */
[----:B------:R-:W-:Y:S01]  /*3540*/  IMAD R24, R24, UR6, RZ ;  /* 0x0000000618187c24 */ /* 0x000fe2000f8e02ff */
[----:B------:R-:W-:Y:S01]  /*3550*/  ISETP.LT.OR P5, PT, R27, 0x1, !P2 ;  /* 0x000000011b00780c */ /* 0x000fe200057a1670 */
[----:B------:R-:W-:-:S04]  /*3560*/  IMAD.WIDE.U32 R28, R31, UR6, R28 ;  /* 0x000000061f1c7c25 */ /* 0x000fc8000f8e001c */
[----:B------:R-:W-:Y:S01]  /*3570*/  FMUL R25, R30, R9 ;  /* 0x000000091e197220 */ /* 0x000fe20000400000 */
[----:B------:R-:W-:-:S03]  /*3580*/  IMAD R31, R31, UR7, R24 ;  /* 0x000000071f1f7c24 */ /* 0x000fc6000f8e0218 */
[----:B------:R-:W-:Y:S01]  /*3590*/  FFMA R25, R140, R8, R25 ;  /* 0x000000088c197223 */ /* 0x000fe20000000019 */
[----:B------:R-:W-:Y:S02]  /*35a0*/  IADD3 R24, P6, R28, UR10, RZ ;  /* 0x0000000a1c187c10 */ /* 0x000fe4000ffde0ff */
[----:B------:R-:W-:Y:S02]  /*35b0*/  PRMT R28, RZ, 0x7610, R28 ;  /* 0x00007610ff1c7816 */ /* 0x000fe4000000001c */
[----:B------:R-:W-:Y:S02]  /*35c0*/  F2FP.SATFINITE.E5M2.F32.PACK_AB_MERGE_C R33, RZ, R25, RZ ;  /* 0x00000019ff21723e */ /* 0x000fe400048060ff */
[----:B------:R-:W-:-:S03]  /*35d0*/  IADD3.X R25, R29, UR11, R31, P6, !PT ;  /* 0x0000000b1d197c10 */ /* 0x000fc6000b7fe41f */
[----:B------:R1:W-:Y:S01]  /*35e0*/  @!P4 STG.E.U8 desc[UR16][R12.64+0x1], R33 ;  /* 0x000001210c00c986 */ /* 0x0003e2000c101110 */
[----:B------:R-:W-:Y:S05]  /*35f0*/  @P5 BRA `(.L_x_45) ;  /* 0x0000000000045947 */ /* 0x000fea0003800000 */
[----:B------:R3:W5:Y:S02]  /*3600*/  LDG.E.U8 R28, desc[UR16][R24.64] ;  /* 0x00000010181c7981 */ /* 0x000764000c1e1100 */
.L_x_45:
[----:B------:R-:W-:Y:S05]  /*3610*/  BSYNC B1 ;  /* 0x0000000000017941 */ /* 0x000fea0003800000 */
.L_x_44:
[----:B-----5:R-:W-:Y:S01]  /*3620*/  LOP3.LUT R28, R28, 0xff, RZ, 0xc0, !PT ;  /* 0x000000ff1c1c7812 */ /* 0x020fe200078ec0ff */
[----:B------:R-:W-:Y:S01]  /*3630*/  BSSY B1, `(.L_x_46) ;  /* 0x000000b000017945 */ /* 0x000fe20003800000 */
[----:B------:R-:W-:Y:S02]  /*3640*/  ISETP.LT.OR P4, PT, R27, 0x2, !P2 ;  /* 0x000000021b00780c */ /* 0x000fe40005781670 */
[----:B------:R-:W-:-:S05]  /*3650*/  F2FP.F16.E5M2.UNPACK_B R28, R28 ;  /* 0x0000001cff1c723e */ /* 0x000fca00020004ff */
[----:B------:R-:W-:-:S05]  /*3660*/  HADD2.F32 R28, -RZ, R28.H0_H0 ;  /* 0x2000001cff1c7230 */ /* 0x000fca0000004100 */
[----:B------:R-:W-:-:S04]  /*3670*/  FMUL R28, R28, R9 ;  /* 0x000000091c1c7220 */ /* 0x000fc80000400000 */
[----:B------:R-:W-:-:S05]  /*3680*/  FFMA R28, R139, R8, R28 ;  /* 0x000000088b1c7223 */ /* 0x000fca000000001c */
[----:B------:R-:W-:Y:S02]  /*3690*/  F2FP.SATFINITE.E5M2.F32.PACK_AB_MERGE_C R29, RZ, R28, RZ ;  /* 0x0000001cff1d723e */ /* 0x000fe400048060ff */
[----:B------:R-:W-:-:S03]  /*36a0*/  PRMT R28, RZ, 0x7610, R28 ;  /* 0x00007610ff1c7816 */ /* 0x000fc6000000001c */
[----:B------:R4:W-:Y:S01]  /*36b0*/  @!P5 STG.E.U8 desc[UR16][R10.64], R29 ;  /* 0x0000001d0a00d986 */ /* 0x0009e2000c101110 */
[----:B------:R-:W-:Y:S05]  /*36c0*/  @P4 BRA `(.L_x_47) ;  /* 0x0000000000044947 */ /* 0x000fea0003800000 */
[----:B------:R0:W5:Y:S02]  /*36d0*/  LDG.E.U8 R28, desc[UR16][R24.64+0x1] ;  /* 0x00000110181c7981 */ /* 0x000164000c1e1100 */
.L_x_47:
[----:B------:R-:W-:Y:S05]  /*36e0*/  BSYNC B1 ;  /* 0x0000000000017941 */ /* 0x000fea0003800000 */
.L_x_46:
[----:B-----5:R-:W-:Y:S01]  /*36f0*/  LOP3.LUT R28, R28, 0xff, RZ, 0xc0, !PT ;  /* 0x000000ff1c1c7812 */ /* 0x020fe200078ec0ff */
[----:B------:R-:W-:Y:S01]  /*3700*/  BSSY B1, `(.L_x_48) ;  /* 0x000000b000017945 */ /* 0x000fe20003800000 */
[----:B------:R-:W-:Y:S02]  /*3710*/  ISETP.LT.OR P5, PT, R27, 0x9, !P1 ;  /* 0x000000091b00780c */ /* 0x000fe40004fa1670 */
[----:B------:R-:W-:-:S05]  /*3720*/  F2FP.F16.E5M2.UNPACK_B R28, R28 ;  /* 0x0000001cff1c723e */ /* 0x000fca00020004ff */
[----:B------:R-:W-:-:S05]  /*3730*/  HADD2.F32 R28, -RZ, R28.H0_H0 ;  /* 0x2000001cff1c7230 */ /* 0x000fca0000004100 */
[----:B----4-:R-:W-:Y:S01]  /*3740*/  FMUL R29, R28, R9 ;  /* 0x000000091c1d7220 */ /* 0x010fe20000400000 */
[----:B------:R-:W-:-:S03]  /*3750*/  PRMT R28, RZ, 0x7610, R28 ;  /* 0x00007610ff1c7816 */ /* 0x000fc6000000001c */
[----:B------:R-:W-:-:S05]  /*3760*/  FFMA R29, R138, R8, R29 ;  /* 0x000000088a1d7223 */ /* 0x000fca000000001d */
[----:B------:R-:W-:-:S05]  /*3770*/  F2FP.SATFINITE.E5M2.F32.PACK_AB_MERGE_C R29, RZ, R29, RZ ;  /* 0x0000001dff1d723e */ /* 0x000fca00048060ff */
[----:B------:R4:W-:Y:S01]  /*3780*/  @!P4 STG.E.U8 desc[UR16][R10.64+0x1], R29 ;  /* 0x0000011d0a00c986 */ /* 0x0009e2000c101110 */
[----:B------:R-:W-:Y:S05]  /*3790*/  @P5 BRA `(.L_x_49) ;  /* 0x0000000000045947 */ /* 0x000fea0003800000 */
[----:B------:R0:W5:Y:S02]  /*37a0*/  LDG.E.U8 R28, desc[UR16][R6.64+0x8] ;  /* 0x00000810061c7981 */ /* 0x000164000c1e1100 */
.L_x_49:
[----:B------:R-:W-:Y:S05]  /*37b0*/  BSYNC B1 ;  /* 0x0000000000017941 */ /* 0x000fea0003800000 */
.L_x_48:
[----:B-----5:R-:W-:Y:S01]  /*37c0*/  LOP3.LUT R28, R28, 0xff, RZ, 0xc0, !PT ;  /* 0x000000ff1c1c7812 */ /* 0x020fe200078ec0ff */
[----:B------:R-:W-:Y:S01]  /*37d0*/  BSSY B1, `(.L_x_50) ;  /* 0x000000b000017945 */ /* 0x000fe20003800000 */
[----:B------:R-:W-:Y:S02]  /*37e0*/  ISETP.LT.OR P4, PT, R27, 0xa, !P1 ;  /* 0x0000000a1b00780c */ /* 0x000fe40004f81670 */
[----:B------:R-:W-:-:S05]  /*37f0*/  F2FP.F16.E5M2.UNPACK_B R28, R28 ;  /* 0x0000001cff1c723e */ /* 0x000fca00020004ff */
[----:B------:R-:W-:-:S05]  /*3800*/  HADD2.F32 R28, -RZ, R28.H0_H0 ;  /* 0x2000001cff1c7230 */ /* 0x000fca0000004100 */
[----:B------:R-:W-:-:S04]  /*3810*/  FMUL R28, R28, R9 ;  /* 0x000000091c1c7220 */ /* 0x000fc80000400000 */
[----:B------:R-:W-:-:S05]  /*3820*/  FFMA R28, R137, R8, R28 ;  /* 0x00000008891c7223 */ /* 0x000fca000000001c */
[----:B----4-:R-:W-:Y:S02]  /*3830*/  F2FP.SATFINITE.E5M2.F32.PACK_AB_MERGE_C R29, RZ, R28, RZ ;  /* 0x0000001cff1d723e */ /* 0x010fe400048060ff */
[----:B------:R-:W-:-:S03]  /*3840*/  PRMT R28, RZ, 0x7610, R28 ;  /* 0x00007610ff1c7816 */ /* 0x000fc6000000001c */
[----:B------:R4:W-:Y:S01]  /*3850*/  @!P5 STG.E.U8 desc[UR16][R12.64+0x8], R29 ;  /* 0x0000081d0c00d986 */ /* 0x0009e2000c101110 */
[----:B------:R-:W-:Y:S05]  /*3860*/  @P4 BRA `(.L_x_51) ;  /* 0x0000000000044947 */ /* 0x000fea0003800000 */
[----:B------:R0:W5:Y:S02]  /*3870*/  LDG.E.U8 R28, desc[UR16][R6.64+0x9] ;  /* 0x00000910061c7981 */ /* 0x000164000c1e1100 */
.L_x_51:
[----:B------:R-:W-:Y:S05]  /*3880*/  BSYNC B1 ;  /* 0x0000000000017941 */ /* 0x000fea0003800000 */
.L_x_50:
        /* <DEDUP_REMOVED lines=12> */
.L_x_53:
[----:B------:R-:W-:Y:S05]  /*3950*/  BSYNC B1 ;  /* 0x0000000000017941 */ /* 0x000fea0003800000 */
.L_x_52:
        /* <DEDUP_REMOVED lines=12> */
.L_x_55:
[----:B------:R-:W-:Y:S05]  /*3a20*/  BSYNC B1 ;  /* 0x0000000000017941 */ /* 0x000fea0003800000 */
.L_x_54:
        /* <DEDUP_REMOVED lines=12> */
.L_x_57:
[----:B------:R-:W-:Y:S05]  /*3af0*/  BSYNC B1 ;  /* 0x0000000000017941 */ /* 0x000fea0003800000 */
.L_x_56:
        /* <DEDUP_REMOVED lines=12> */
.L_x_59:
[----:B------:R-:W-:Y:S05]  /*3bc0*/  BSYNC B1 ;  /* 0x0000000000017941 */ /* 0x000fea0003800000 */
.L_x_58:
        /* <DEDUP_REMOVED lines=12> */
.L_x_61:
[----:B------:R-:W-:Y:S05]  /*3c90*/  BSYNC B1 ;  /* 0x0000000000017941 */ /* 0x000fea0003800000 */
.L_x_60:
        /* <DEDUP_REMOVED lines=12> */
.L_x_63:
[----:B------:R-:W-:Y:S05]  /*3d60*/  BSYNC B1 ;  /* 0x0000000000017941 */ /* 0x000fea0003800000 */
.L_x_62:
        /* <DEDUP_REMOVED lines=12> */
.L_x_65:
[----:B------:R-:W-:Y:S05]  /*3e30*/  BSYNC B1 ;  /* 0x0000000000017941 */ /* 0x000fea0003800000 */
.L_x_64:
        /* <DEDUP_REMOVED lines=12> */
.L_x_67:
[----:B------:R-:W-:Y:S05]  /*3f00*/  BSYNC B1 ;  /* 0x0000000000017941 */ /* 0x000fea0003800000 */
.L_x_66:
        /* <DEDUP_REMOVED lines=12> */
.L_x_69:
[----:B------:R-:W-:Y:S05]  /*3fd0*/  BSYNC B1 ;  /* 0x0000000000017941 */ /* 0x000fea0003800000 */
.L_x_68:
        /* <DEDUP_REMOVED lines=12> */
.L_x_71:
[----:B------:R-:W-:Y:S05]  /*40a0*/  BSYNC B1 ;  /* 0x0000000000017941 */ /* 0x000fea0003800000 */
.L_x_70:
        /* <DEDUP_REMOVED lines=12> */
.L_x_73:
[----:B------:R-:W-:Y:S05]  /*4170*/  BSYNC B1 ;  /* 0x0000000000017941 */ /* 0x000fea0003800000 */
.L_x_72:
        /* <DEDUP_REMOVED lines=12> */
.L_x_75:
[----:B------:R-:W-:Y:S05]  /*4240*/  BSYNC B1 ;  /* 0x0000000000017941 */ /* 0x000fea0003800000 */
.L_x_74:
        /* <DEDUP_REMOVED lines=12> */
.L_x_77:
[----:B------:R-:W-:Y:S05]  /*4310*/  BSYNC B1 ;  /* 0x0000000000017941 */ /* 0x000fea0003800000 */
.L_x_76:
        /* <DEDUP_REMOVED lines=12> */
.L_x_79:
[----:B------:R-:W-:Y:S05]  /*43e0*/  BSYNC B1 ;  /* 0x0000000000017941 */ /* 0x000fea0003800000 */
.L_x_78:
        /* <DEDUP_REMOVED lines=12> */
.L_x_81:
[----:B------:R-:W-:Y:S05]  /*44b0*/  BSYNC B1 ;  /* 0x0000000000017941 */ /* 0x000fea0003800000 */
.L_x_80:
        /* <DEDUP_REMOVED lines=12> */
.L_x_83:
[----:B------:R-:W-:Y:S05]  /*4580*/  BSYNC B1 ;  /* 0x0000000000017941 */ /* 0x000fea0003800000 */
.L_x_82:
        /* <DEDUP_REMOVED lines=12> */
.L_x_85:
[----:B------:R-:W-:Y:S05]  /*4650*/  BSYNC B1 ;  /* 0x0000000000017941 */ /* 0x000fea0003800000 */
.L_x_84:
        /* <DEDUP_REMOVED lines=12> */
.L_x_87:
[----:B------:R-:W-:Y:S05]  /*4720*/  BSYNC B1 ;  /* 0x0000000000017941 */ /* 0x000fea0003800000 */
.L_x_86:
        /* <DEDUP_REMOVED lines=12> */
.L_x_89:
[----:B------:R-:W-:Y:S05]  /*47f0*/  BSYNC B1 ;  /* 0x0000000000017941 */ /* 0x000fea0003800000 */
.L_x_88:
        /* <DEDUP_REMOVED lines=12> */
.L_x_91:
[----:B------:R-:W-:Y:S05]  /*48c0*/  BSYNC B1 ;  /* 0x0000000000017941 */ /* 0x000fea0003800000 */
.L_x_90:
        /* <DEDUP_REMOVED lines=12> */
.L_x_93:
[----:B------:R-:W-:Y:S05]  /*4990*/  BSYNC B1 ;  /* 0x0000000000017941 */ /* 0x000fea0003800000 */
.L_x_92:
        /* <DEDUP_REMOVED lines=12> */
.L_x_95:
[----:B------:R-:W-:Y:S05]  /*4a60*/  BSYNC B1 ;  /* 0x0000000000017941 */ /* 0x000fea0003800000 */
.L_x_94:
        /* <DEDUP_REMOVED lines=12> */
.L_x_97:
[----:B------:R-:W-:Y:S05]  /*4b30*/  BSYNC B1 ;  /* 0x0000000000017941 */ /* 0x000fea0003800000 */
.L_x_96:
        /* <DEDUP_REMOVED lines=12> */
.L_x_99:
[----:B------:R-:W-:Y:S05]  /*4c00*/  BSYNC B1 ;  /* 0x0000000000017941 */ /* 0x000fea0003800000 */
.L_x_98:
        /* <DEDUP_REMOVED lines=12> */
.L_x_101:
[----:B------:R-:W-:Y:S05]  /*4cd0*/  BSYNC B1 ;  /* 0x0000000000017941 */ /* 0x000fea0003800000 */
.L_x_100:
        /* <DEDUP_REMOVED lines=12> */
.L_x_103:
[----:B------:R-:W-:Y:S05]  /*4da0*/  BSYNC B1 ;  /* 0x0000000000017941 */ /* 0x000fea0003800000 */
.L_x_102:
        /* <DEDUP_REMOVED lines=12> */
.L_x_105:
[----:B------:R-:W-:Y:S05]  /*4e70*/  BSYNC B1 ;  /* 0x0000000000017941 */ /* 0x000fea0003800000 */
.L_x_104:
        /* <DEDUP_REMOVED lines=12> */
.L_x_107:
[----:B------:R-:W-:Y:S05]  /*4f40*/  BSYNC B1 ;  /* 0x0000000000017941 */ /* 0x000fea0003800000 */
.L_x_106:
        /* <DEDUP_REMOVED lines=12> */
.L_x_109:
[----:B------:R-:W-:Y:S05]  /*5010*/  BSYNC B1 ;  /* 0x0000000000017941 */ /* 0x000fea0003800000 */
.L_x_108:
        /* <DEDUP_REMOVED lines=12> */
.L_x_111:
[----:B------:R-:W-:Y:S05]  /*50e0*/  BSYNC B1 ;  /* 0x0000000000017941 */ /* 0x000fea0003800000 */
.L_x_110:
        /* <DEDUP_REMOVED lines=12> */
.L_x_113:
[----:B------:R-:W-:Y:S05]  /*51b0*/  BSYNC B1 ;  /* 0x0000000000017941 */ /* 0x000fea0003800000 */
.L_x_112:
        /* <DEDUP_REMOVED lines=12> */
.L_x_115:
[----:B------:R-:W-:Y:S05]  /*5280*/  BSYNC B1 ;  /* 0x0000000000017941 */ /* 0x000fea0003800000 */
.L_x_114:
        /* <DEDUP_REMOVED lines=12> */
.L_x_117:
[----:B------:R-:W-:Y:S05]  /*5350*/  BSYNC B1 ;  /* 0x0000000000017941 */ /* 0x000fea0003800000 */
.L_x_116:
        /* <DEDUP_REMOVED lines=12> */
.L_x_119:
[----:B------:R-:W-:Y:S05]  /*5420*/  BSYNC B1 ;  /* 0x0000000000017941 */ /* 0x000fea0003800000 */
.L_x_118:
        /* <DEDUP_REMOVED lines=12> */
.L_x_121:
[----:B------:R-:W-:Y:S05]  /*54f0*/  BSYNC B1 ;  /* 0x0000000000017941 */ /* 0x000fea0003800000 */
.L_x_120:
        /* <DEDUP_REMOVED lines=12> */
.L_x_123:
[----:B------:R-:W-:Y:S05]  /*55c0*/  BSYNC B1 ;  /* 0x0000000000017941 */ /* 0x000fea0003800000 */
.L_x_122:
        /* <DEDUP_REMOVED lines=12> */
.L_x_125:
[----:B------:R-:W-:Y:S05]  /*5690*/  BSYNC B1 ;  /* 0x0000000000017941 */ /* 0x000fea0003800000 */
.L_x_124:
        /* <DEDUP_REMOVED lines=12> */
.L_x_127:
[----:B------:R-:W-:Y:S05]  /*5760*/  BSYNC B1 ;  /* 0x0000000000017941 */ /* 0x000fea0003800000 */
.L_x_126:
        /* <DEDUP_REMOVED lines=12> */
.L_x_129:
[----:B------:R-:W-:Y:S05]  /*5830*/  BSYNC B1 ;  /* 0x0000000000017941 */ /* 0x000fea0003800000 */
.L_x_128:
        /* <DEDUP_REMOVED lines=12> */
.L_x_131:
[----:B------:R-:W-:Y:S05]  /*5900*/  BSYNC B1 ;  /* 0x0000000000017941 */ /* 0x000fea0003800000 */
.L_x_130:
        /* <DEDUP_REMOVED lines=12> */
.L_x_133:
[----:B------:R-:W-:Y:S05]  /*59d0*/  BSYNC B1 ;  /* 0x0000000000017941 */ /* 0x000fea0003800000 */
.L_x_132:
        /* <DEDUP_REMOVED lines=12> */
.L_x_135:
[----:B------:R-:W-:Y:S05]  /*5aa0*/  BSYNC B1 ;  /* 0x0000000000017941 */ /* 0x000fea0003800000 */
.L_x_134:
        /* <DEDUP_REMOVED lines=12> */
.L_x_137:
[----:B------:R-:W-:Y:S05]  /*5b70*/  BSYNC B1 ;  /* 0x0000000000017941 */ /* 0x000fea0003800000 */
.L_x_136:
        /* <DEDUP_REMOVED lines=12> */
.L_x_139:
[----:B------:R-:W-:Y:S05]  /*5c40*/  BSYNC B1 ;  /* 0x0000000000017941 */ /* 0x000fea0003800000 */
.L_x_138:
        /* <DEDUP_REMOVED lines=12> */
.L_x_141:
[----:B------:R-:W-:Y:S05]  /*5d10*/  BSYNC B1 ;  /* 0x0000000000017941 */ /* 0x000fea0003800000 */
.L_x_140:
        /* <DEDUP_REMOVED lines=12> */
.L_x_143:
[----:B------:R-:W-:Y:S05]  /*5de0*/  BSYNC B1 ;  /* 0x0000000000017941 */ /* 0x000fea0003800000 */
.L_x_142:
        /* <DEDUP_REMOVED lines=12> */
.L_x_145:
[----:B------:R-:W-:Y:S05]  /*5eb0*/  BSYNC B1 ;  /* 0x0000000000017941 */ /* 0x000fea0003800000 */
.L_x_144:
        /* <DEDUP_REMOVED lines=12> */
.L_x_147:
[----:B------:R-:W-:Y:S05]  /*5f80*/  BSYNC B1 ;  /* 0x0000000000017941 */ /* 0x000fea0003800000 */
.L_x_146:
        /* <DEDUP_REMOVED lines=12> */
.L_x_149:
[----:B------:R-:W-:Y:S05]  /*6050*/  BSYNC B1 ;  /* 0x0000000000017941 */ /* 0x000fea0003800000 */
.L_x_148:
[----:B-----5:R-:W-:Y:S01]  /*6060*/  LOP3.LUT R28, R28, 0xff, RZ, 0xc0, !PT ;  /* 0x000000ff1c1c7812 */ /* 0x020fe200078ec0ff */
[----:B------:R-:W-:Y:S01]  /*6070*/  BSSY B1, `(.L_x_150) ;  /* 0x000000b000017945 */ /* 0x000fe20003800000 */
[----:B------:R-:W-:Y:S02]  /*6080*/  ISETP.LT.OR P4, PT, R27, 0x6a, !P2 ;  /* 0x0000006a1b00780c */ /* 0x000fe40005781670 */
[----:B------:R-:W-:-:S05]  /*6090*/  F2FP.F16.E5M2.UNPACK_B R28, R28 ;  /* 0x0000001cff1c723e */ /* 0x000fca00020004ff */
[----:B------:R-:W-:-:S05]  /*60a0*/  HADD2.F32 R28, -RZ, R28.H0_H0 ;  /* 0x2000001cff1c7230 */ /* 0x000fca0000004100 */
[----:B------:R-:W-:-:S04]  /*60b0*/  FMUL R28, R28, R9 ;  /* 0x000000091c1c7220 */ /* 0x000fc80000400000 */
[----:B------:R-:W-:Y:S01]  /*60c0*/  FFMA R28, R23, R8, R28 ;  /* 0x00000008171c7223 */ /* 0x000fe2000000001c */
[----:B------:R-:W-:-:S04]  /*60d0*/  PRMT R23, RZ, 0x7610, R23 ;  /* 0x00007610ff177816 */ /* 0x000fc80000000017 */
[----:B----4-:R-:W-:-:S05]  /*60e0*/  F2FP.SATFINITE.E5M2.F32.PACK_AB_MERGE_C R29, RZ, R28, RZ ;  /* 0x0000001cff1d723e */ /* 0x010fca00048060ff */
[----:B------:R4:W-:Y:S01]  /*60f0*/  @!P5 STG.E.U8 desc[UR16][R10.64+0x68], R29 ;  /* 0x0000681d0a00d986 */ /* 0x0009e2000c101110 */
[----:B------:R-:W-:Y:S05]  /*6100*/  @P4 BRA `(.L_x_151) ;  /* 0x0000000000044947 */ /* 0x000fea0003800000 */
[----:B------:R0:W5:Y:S02]  /*6110*/  LDG.E.U8 R23, desc[UR16][R24.64+0x69] ;  /* 0x0000691018177981 */ /* 0x000164000c1e1100 */
.L_x_151:
[----:B------:R-:W-:Y:S05]  /*6120*/  BSYNC B1 ;  /* 0x0000000000017941 */ /* 0x000fea0003800000 */
.L_x_150:
        /* <DEDUP_REMOVED lines=8> */
[----:B------:R-:W-:-:S05]  /*61b0*/  F2FP.SATFINITE.E5M2.F32.PACK_AB_MERGE_C R23, RZ, R23, RZ ;  /* 0x00000017ff17723e */ /* 0x000fca00048060ff */
[----:B------:R0:W-:Y:S01]  /*61c0*/  @!P4 STG.E.U8 desc[UR16][R10.64+0x69], R23 ;  /* 0x000069170a00c986 */ /* 0x0001e2000c101110 */
[----:B------:R-:W-:Y:S05]  /*61d0*/  @P5 BRA `(.L_x_153) ;  /* 0x0000000000045947 */ /* 0x000fea0003800000 */
[----:B------:R0:W5:Y:S02]  /*61e0*/  LDG.E.U8 R22, desc[UR16][R6.64+0x70] ;  /* 0x0000701006167981 */ /* 0x000164000c1e1100 */
.L_x_153:
[----:B------:R-:W-:Y:S05]  /*61f0*/  BSYNC B1 ;  /* 0x0000000000017941 */ /* 0x000fea0003800000 */
.L_x_152:
        /* <DEDUP_REMOVED lines=8> */
[----:B0-----:R-:W-:-:S05]  /*6280*/  F2FP.SATFINITE.E5M2.F32.PACK_AB_MERGE_C R23, RZ, R22, RZ ;  /* 0x00000016ff17723e */ /* 0x001fca00048060ff */
[----:B------:R0:W-:Y:S01]  /*6290*/  @!P5 STG.E.U8 desc[UR16][R12.64+0x70], R23 ;  /* 0x000070170c00d986 */ /* 0x0001e2000c101110 */
[----:B------:R-:W-:Y:S05]  /*62a0*/  @P4 BRA `(.L_x_155) ;  /* 0x0000000000044947 */ /* 0x000fea0003800000 */
[----:B------:R0:W5:Y:S02]  /*62b0*/  LDG.E.U8 R21, desc[UR16][R6.64+0x71] ;  /* 0x0000711006157981 */ /* 0x000164000c1e1100 */
.L_x_155:
[----:B------:R-:W-:Y:S05]  /*62c0*/  BSYNC B1 ;  /* 0x0000000000017941 */ /* 0x000fea0003800000 */
.L_x_154:
        /* <DEDUP_REMOVED lines=12> */
.L_x_157:
[----:B------:R-:W-:Y:S05]  /*6390*/  BSYNC B1 ;  /* 0x0000000000017941 */ /* 0x000fea0003800000 */
.L_x_156:
        /* <DEDUP_REMOVED lines=12> */
.L_x_159:
[----:B------:R-:W-:Y:S05]  /*6460*/  BSYNC B1 ;  /* 0x0000000000017941 */ /* 0x000fea0003800000 */
.L_x_158:
        /* <DEDUP_REMOVED lines=12> */
.L_x_161:
[----:B------:R-:W-:Y:S05]  /*6530*/  BSYNC B1 ;  /* 0x0000000000017941 */ /* 0x000fea0003800000 */
.L_x_160:
        /* <DEDUP_REMOVED lines=12> */
.L_x_163:
[----:B------:R-:W-:Y:S05]  /*6600*/  BSYNC B1 ;  /* 0x0000000000017941 */ /* 0x000fea0003800000 */
.L_x_162:
[----:B-----5:R-:W-:Y:S01]  /*6610*/  LOP3.LUT R15, R15, 0xff, RZ, 0xc0, !PT ;  /* 0x000000ff0f0f7812 */ /* 0x020fe200078ec0ff */
[----:B------:R-:W-:Y:S01]  /*6620*/  BSSY B1, `(.L_x_164) ;  /* 0x000000b000017945 */ /* 0x000fe20003800000 */
[----:B------:R-:W-:Y:S02]  /*6630*/  ISETP.LT.OR P4, PT, R27, 0x79, !P2 ;  /* 0x000000791b00780c */ /* 0x000fe40005781670 */
[----:B------:R-:W-:-:S05]  /*6640*/  F2FP.F16.E5M2.UNPACK_B R15, R15 ;  /* 0x0000000fff0f723e */ /* 0x000fca00020004ff */
[----:B0-2---:R-:W-:-:S05]  /*6650*/  HADD2.F32 R6, -RZ, R15.H0_H0 ;  /* 0x2000000fff067230 */ /* 0x005fca0000004100 */
[----:B------:R-:W-:Y:S01]  /*6660*/  FMUL R7, R6, R9 ;  /* 0x0000000906077220 */ /* 0x000fe20000400000 */
[----:B------:R-:W-:-:S03]  /*6670*/  PRMT R6, RZ, 0x7610, R6 ;  /* 0x00007610ff067816 */ /* 0x000fc60000000006 */
[----:B------:R-:W-:-:S05]  /*6680*/  FFMA R7, R14, R8, R7 ;  /* 0x000000080e077223 */ /* 0x000fca0000000007 */
[----:B------:R-:W-:-:S05]  /*6690*/  F2FP.SATFINITE.E5M2.F32.PACK_AB_MERGE_C R7, RZ, R7, RZ ;  /* 0x00000007ff07723e */ /* 0x000fca00048060ff */
[----:B------:R0:W-:Y:S01]  /*66a0*/  @!P1 STG.E.U8 desc[UR16][R12.64+0x79], R7 ;  /* 0x000079070c009986 */ /* 0x0001e2000c101110 */
[----:B------:R-:W-:Y:S05]  /*66b0*/  @P4 BRA `(.L_x_165) ;  /* 0x0000000000044947 */ /* 0x000fea0003800000 */
[----:B------:R2:W5:Y:S02]  /*66c0*/  LDG.E.U8 R6, desc[UR16][R24.64+0x78] ;  /* 0x0000781018067981 */ /* 0x000564000c1e1100 */
.L_x_165:
[----:B------:R-:W-:Y:S05]  /*66d0*/  BSYNC B1 ;  /* 0x0000000000017941 */ /* 0x000fea0003800000 */
.L_x_164:
[----:B-----5:R-:W-:Y:S01]  /*66e0*/  LOP3.LUT R6, R6, 0xff, RZ, 0xc0, !PT ;  /* 0x000000ff06067812 */ /* 0x020fe200078ec0ff */
[----:B------:R-:W-:Y:S01]  /*66f0*/  BSSY B1, `(.L_x_166) ;  /* 0x000000b000017945 */ /* 0x000fe20003800000 */
[----:B------:R-:W-:Y:S02]  /*6700*/  ISETP.LT.OR P2, PT, R27, 0x7a, !P2 ;  /* 0x0000007a1b00780c */ /* 0x000fe40005741670 */
[----:B------:R-:W-:-:S05]  /*6710*/  F2FP.F16.E5M2.UNPACK_B R6, R6 ;  /* 0x00000006ff06723e */ /* 0x000fca00020004ff */
[----:B------:R-:W-:-:S05]  /*6720*/  HADD2.F32 R6, -RZ, R6.H0_H0 ;  /* 0x20000006ff067230 */ /* 0x000fca0000004100 */
[----:B------:R-:W-:-:S04]  /*6730*/  FMUL R6, R6, R9 ;  /* 0x0000000906067220 */ /* 0x000fc80000400000 */
[----:B------:R-:W-:-:S05]  /*6740*/  FFMA R6, R17, R8, R6 ;  /* 0x0000000811067223 */ /* 0x000fca0000000006 */
[----:B0-----:R-:W-:Y:S02]  /*6750*/  F2FP.SATFINITE.E5M2.F32.PACK_AB_MERGE_C R7, RZ, R6, RZ ;  /* 0x00000006ff07723e */ /* 0x001fe400048060ff */
[----:B------:R-:W-:-:S03]  /*6760*/  PRMT R6, RZ, 0x7610, R6 ;  /* 0x00007610ff067816 */ /* 0x000fc60000000006 */
[----:B------:R0:W-:Y:S01]  /*6770*/  @!P4 STG.E.U8 desc[UR16][R10.64+0x78], R7 ;  /* 0x000078070a00c986 */ /* 0x0001e2000c101110 */
[----:B------:R-:W-:Y:S05]  /*6780*/  @P2 BRA `(.L_x_167) ;  /* 0x0000000000042947 */ /* 0x000fea0003800000 */
[----:B------:R0:W5:Y:S02]  /*6790*/  LDG.E.U8 R6, desc[UR16][R24.64+0x79] ;  /* 0x0000791018067981 */ /* 0x000164000c1e1100 */
.L_x_167:
[----:B------:R-:W-:Y:S05]  /*67a0*/  BSYNC B1 ;  /* 0x0000000000017941 */ /* 0x000fea0003800000 */
.L_x_166:
[----:B------:R-:W-:Y:S05]  /*67b0*/  @P2 BRA `(.L_x_168) ;  /* 0x0000001000282947 */ /* 0x000fea0003800000 */
[----:B-----5:R-:W-:-:S04]  /*67c0*/  LOP3.LUT R6, R6, 0xff, RZ, 0xc0, !PT ;  /* 0x000000ff06067812 */ /* 0x020fc800078ec0ff */
[----:B------:R-:W-:-:S05]  /*67d0*/  F2FP.F16.E5M2.UNPACK_B R6, R6 ;  /* 0x00000006ff06723e */ /* 0x000fca00020004ff */
[----:B------:R-:W-:-:S05]  /*67e0*/  HADD2.F32 R6, -RZ, R6.H0_H0 ;  /* 0x20000006ff067230 */ /* 0x000fca0000004100 */
[----:B0-----:R-:W-:-:S04]  /*67f0*/  FMUL R7, R6, R9 ;  /* 0x0000000906077220 */ /* 0x001fc80000400000 */
[----:B------:R-:W-:-:S05]  /*6800*/  FFMA R7, R16, R8, R7 ;  /* 0x0000000810077223 */ /* 0x000fca0000000007 */
[----:B------:R-:W-:-:S05]  /*6810*/  F2FP.SATFINITE.E5M2.F32.PACK_AB_MERGE_C R7, RZ, R7, RZ ;  /* 0x00000007ff07723e */ /* 0x000fca00048060ff */
[----:B------:R0:W-:Y:S01]  /*6820*/  STG.E.U8 desc[UR16][R10.64+0x79], R7 ;  /* 0x000079070a007986 */ /* 0x0001e2000c101110 */
[----:B------:R-:W-:Y:S05]  /*6830*/  BRA `(.L_x_168) ;  /* 0x0000001000087947 */ /* 0x000fea0003800000 */
.L_x_39:
[----:B------:R-:W-:Y:S01]  /*6840*/  ISETP.GE.AND P2, PT, R33, 0x1, PT ;  /* 0x000000012100780c */ /* 0x000fe20003f46270 */
[-C--:B--2---:R-:W-:Y:S01]  /*6850*/  FMUL R141, R141, R8.reuse ;  /* 0x000000088d8d7220 */ /* 0x084fe20000400000 */
[-C--:B------:R-:W-:Y:S01]  /*6860*/  FMUL R140, R140, R8.reuse ;  /* 0x000000088c8c7220 */ /* 0x080fe20000400000 */
[----:B------:R-:W-:Y:S01]  /*6870*/  ISETP.GE.AND P1, PT, R33, 0x9, PT ;  /* 0x000000092100780c */ /* 0x000fe20003f26270 */
[-C--:B------:R-:W-:Y:S01]  /*6880*/  FMUL R138, R138, R8.reuse ;  /* 0x000000088a8a7220 */ /* 0x080fe20000400000 */
[----:B------:R-:W-:Y:S01]  /*6890*/  ISETP.LT.OR P5, PT, R27, 0x1, !P2 ;  /* 0x000000011b00780c */ /* 0x000fe200057a1670 */
[-C--:B------:R-:W-:Y:S01]  /*68a0*/  FMUL R139, R139, R8.reuse ;  /* 0x000000088b8b7220 */ /* 0x080fe20000400000 */
[----:B------:R-:W-:Y:S01]  /*68b0*/  ISETP.LT.OR P4, PT, R27, 0x2, !P2 ;  /* 0x000000021b00780c */ /* 0x000fe20005781670 */
[-C--:B------:R-:W-:Y:S01]  /*68c0*/  FMUL R137, R137, R8.reuse ;  /* 0x0000000889897220 */ /* 0x080fe20000400000 */
[----:B------:R-:W-:Y:S01]  /*68d0*/  F2FP.SATFINITE.E5M2.F32.PACK_AB_MERGE_C R141, RZ, R141, RZ ;  /* 0x0000008dff8d723e */ /* 0x000fe200048060ff */
[----:B------:R-:W-:Y:S01]  /*68e0*/  FMUL R136, R136, R8 ;  /* 0x0000000888887220 */ /* 0x000fe20000400000 */
[----:B------:R-:W-:Y:S01]  /*68f0*/  F2FP.SATFINITE.E5M2.F32.PACK_AB_MERGE_C R7, RZ, R140, RZ ;  /* 0x0000008cff07723e */ /* 0x000fe200048060ff */
[-C--:B------:R-:W-:Y:S01]  /*6900*/  FMUL R135, R135, R8.reuse ;  /* 0x0000000887877220 */ /* 0x080fe20000400000 */
[C---:B------:R-:W-:Y:S01]  /*6910*/  ISETP.LT.OR P6, PT, R27.reuse, 0x9, !P2 ;  /* 0x000000091b00780c */ /* 0x040fe200057c1670 */
[----:B------:R-:W-:Y:S01]  /*6920*/  FMUL R134, R134, R8 ;  /* 0x0000000886867220 */ /* 0x000fe20000400000 */
[----:B------:R-:W-:Y:S01]  /*6930*/  F2FP.SATFINITE.E5M2.F32.PACK_AB_MERGE_C R25, RZ, R138, RZ ;  /* 0x0000008aff19723e */ /* 0x000fe200048060ff */
[-C--:B------:R-:W-:Y:S01]  /*6940*/  FMUL R132, R132, R8.reuse ;  /* 0x0000000884847220 */ /* 0x080fe20000400000 */
[----:B------:R-:W-:Y:S01]  /*6950*/  F2FP.SATFINITE.E5M2.F32.PACK_AB_MERGE_C R139, RZ, R139, RZ ;  /* 0x0000008bff8b723e */ /* 0x000fe200048060ff */
[----:B------:R-:W-:Y:S01]  /*6960*/  @!P5 STG.E.U8 desc[UR16][R12.64], R141 ;  /* 0x0000008d0c00d986 */ /* 0x000fe2000c101110 */
[----:B------:R-:W-:Y:S01]  /*6970*/  ISETP.LT.OR P5, PT, R27, 0x2, !P1 ;  /* 0x000000021b00780c */ /* 0x000fe20004fa1670 */
[-C--:B------:R-:W-:Y:S01]  /*6980*/  FMUL R133, R133, R8.reuse ;  /* 0x0000000885857220 */ /* 0x080fe20000400000 */
[----:B------:R-:W-:Y:S01]  /*6990*/  F2FP.SATFINITE.E5M2.F32.PACK_AB_MERGE_C R137, RZ, R137, RZ ;  /* 0x00000089ff89723e */ /* 0x000fe200048060ff */
[----:B------:R0:W-:Y:S01]  /*69a0*/  @!P4 STG.E.U8 desc[UR16][R12.64+0x1], R7 ;  /* 0x000001070c00c986 */ /* 0x0001e2000c101110 */
[----:B------:R-:W-:Y:S01]  /*69b0*/  ISETP.LT.OR P4, PT, R27, 0x1, !P1 ;  /* 0x000000011b00780c */ /* 0x000fe20004f81670 */
[-C--:B------:R-:W-:Y:S01]  /*69c0*/  FMUL R131, R131, R8.reuse ;  /* 0x0000000883837220 */ /* 0x080fe20000400000 */
[----:B------:R-:W-:Y:S01]  /*69d0*/  F2FP.SATFINITE.E5M2.F32.PACK_AB_MERGE_C R135, RZ, R135, RZ ;  /* 0x00000087ff87723e */ /* 0x000fe200048060ff */
[----:B------:R-:W-:Y:S01]  /*69e0*/  FMUL R130, R130, R8 ;  /* 0x0000000882827220 */ /* 0x000fe20000400000 */
[----:B------:R-:W-:Y:S01]  /*69f0*/  F2FP.SATFINITE.E5M2.F32.PACK_AB_MERGE_C R29, RZ, R134, RZ ;  /* 0x00000086ff1d723e */ /* 0x000fe200048060ff */
[-C--:B------:R-:W-:Y:S01]  /*6a00*/  FMUL R129, R129, R8.reuse ;  /* 0x0000000881817220 */ /* 0x080fe20000400000 */
[----:B------:R-:W-:Y:S01]  /*6a10*/  F2FP.SATFINITE.E5M2.F32.PACK_AB_MERGE_C R133, RZ, R133, RZ ;  /* 0x00000085ff85723e */ /* 0x000fe200048060ff */
[-C--:B------:R-:W-:Y:S01]  /*6a20*/  FMUL R128, R128, R8.reuse ;  /* 0x0000000880807220 */ /* 0x080fe20000400000 */
[----:B------:R-:W-:Y:S01]  /*6a30*/  F2FP.SATFINITE.E5M2.F32.PACK_AB_MERGE_C R131, RZ, R131, RZ ;  /* 0x00000083ff83723e */ /* 0x000fe200048060ff */
[----:B------:R1:W-:Y:S01]  /*6a40*/  @!P5 STG.E.U8 desc[UR16][R10.64+0x1], R25 ;  /* 0x000001190a00d986 */ /* 0x0003e2000c101110 */
[C---:B------:R-:W-:Y:S01]  /*6a50*/  ISETP.LT.OR P5, PT, R27.reuse, 0xa, !P2 ;  /* 0x0000000a1b00780c */ /* 0x040fe200057a1670 */
[----:B------:R-:W-:Y:S01]  /*6a60*/  FMUL R126, R126, R8 ;  /* 0x000000087e7e7220 */ /* 0x000fe20000400000 */
[----:B0-----:R-:W-:Y:S01]  /*6a70*/  F2FP.SATFINITE.E5M2.F32.PACK_AB_MERGE_C R7, RZ, R136, RZ ;  /* 0x00000088ff07723e */ /* 0x001fe200048060ff */
[----:B------:R-:W-:Y:S01]  /*6a80*/  @!P4 STG.E.U8 desc[UR16][R10.64], R139 ;  /* 0x0000008b0a00c986 */ /* 0x000fe2000c101110 */
[----:B------:R-:W-:Y:S01]  /*6a90*/  ISETP.LT.OR P4, PT, R27, 0x9, !P1 ;  /* 0x000000091b00780c */ /* 0x000fe20004f81670 */
[-C--:B------:R-:W-:Y:S01]  /*6aa0*/  FMUL R127, R127, R8.reuse ;  /* 0x000000087f7f7220 */ /* 0x080fe20000400000 */
[----:B------:R-:W-:Y:S01]  /*6ab0*/  F2FP.SATFINITE.E5M2.F32.PACK_AB_MERGE_C R129, RZ, R129, RZ ;  /* 0x00000081ff81723e */ /* 0x000fe200048060ff */
[----:B------:R-:W-:Y:S01]  /*6ac0*/  @!P6 STG.E.U8 desc[UR16][R12.64+0x8], R137 ;  /* 0x000008890c00e986 */ /* 0x000fe2000c101110 */
[----:B------:R-:W-:Y:S01]  /*6ad0*/  ISETP.LT.OR P6, PT, R27, 0xa, !P1 ;  /* 0x0000000a1b00780c */ /* 0x000fe20004fc1670 */
[-C--:B------:R-:W-:Y:S01]  /*6ae0*/  FMUL R125, R125, R8.reuse ;  /* 0x000000087d7d7220 */ /* 0x080fe20000400000 */
[----:B------:R-:W-:Y:S01]  /*6af0*/  F2FP.SATFINITE.E5M2.F32.PACK_AB_MERGE_C R127, RZ, R127, RZ ;  /* 0x0000007fff7f723e */ /* 0x000fe200048060ff */
[----:B------:R-:W-:Y:S01]  /*6b00*/  FMUL R124, R124, R8 ;  /* 0x000000087c7c7220 */ /* 0x000fe20000400000 */
[----:B-1----:R-:W-:Y:S01]  /*6b10*/  F2FP.SATFINITE.E5M2.F32.PACK_AB_MERGE_C R25, RZ, R132, RZ ;  /* 0x00000084ff19723e */ /* 0x002fe200048060ff */
[----:B------:R0:W-:Y:S01]  /*6b20*/  @!P5 STG.E.U8 desc[UR16][R12.64+0x9], R7 ;  /* 0x000009070c00d986 */ /* 0x0001e2000c101110 */
[----:B------:R-:W-:Y:S01]  /*6b30*/  ISETP.LT.OR P5, PT, R27, 0x12, !P2 ;  /* 0x000000121b00780c */ /* 0x000fe200057a1670 */
[-C--:B------:R-:W-:Y:S01]  /*6b40*/  FMUL R123, R123, R8.reuse ;  /* 0x000000087b7b7220 */ /* 0x080fe20000400000 */
[----:B------:R-:W-:Y:S01]  /*6b50*/  F2FP.SATFINITE.E5M2.F32.PACK_AB_MERGE_C R125, RZ, R125, RZ ;  /* 0x0000007dff7d723e */ /* 0x000fe200048060ff */
[----:B------:R-:W-:Y:S01]  /*6b60*/  @!P4 STG.E.U8 desc[UR16][R10.64+0x8], R135 ;  /* 0x000008870a00c986 */ /* 0x000fe2000c101110 */
[C---:B------:R-:W-:Y:S01]  /*6b70*/  ISETP.LT.OR P4, PT, R27.reuse, 0x11, !P2 ;  /* 0x000000111b00780c */ /* 0x040fe20005781670 */
[-C--:B------:R-:W-:Y:S01]  /*6b80*/  FMUL R122, R122, R8.reuse ;  /* 0x000000087a7a7220 */ /* 0x080fe20000400000 */
[----:B------:R-:W-:Y:S01]  /*6b90*/  F2FP.SATFINITE.E5M2.F32.PACK_AB_MERGE_C R123, RZ, R123, RZ ;  /* 0x0000007bff7b723e */ /* 0x000fe200048060ff */
[----:B------:R1:W-:Y:S01]  /*6ba0*/  @!P6 STG.E.U8 desc[UR16][R10.64+0x9], R29 ;  /* 0x0000091d0a00e986 */ /* 0x0003e2000c101110 */
[----:B------:R-:W-:Y:S01]  /*6bb0*/  ISETP.LT.OR P6, PT, R27, 0x11, !P1 ;  /* 0x000000111b00780c */ /* 0x000fe20004fc1670 */
[-C--:B------:R-:W-:Y:S01]  /*6bc0*/  FMUL R120, R120, R8.reuse ;  /* 0x0000000878787220 */ /* 0x080fe20000400000 */
[----:B------:R-:W-:Y:S01]  /*6bd0*/  FMUL R121, R121, R8 ;  /* 0x0000000879797220 */ /* 0x000fe20000400000 */
[----:B0-----:R-:W-:Y:S01]  /*6be0*/  F2FP.SATFINITE.E5M2.F32.PACK_AB_MERGE_C R7, RZ, R130, RZ ;  /* 0x00000082ff07723e */ /* 0x001fe200048060ff */
[-C--:B------:R-:W-:Y:S01]  /*6bf0*/  FMUL R119, R119, R8.reuse ;  /* 0x0000000877777220 */ /* 0x080fe20000400000 */
[----:B------:R0:W-:Y:S01]  /*6c00*/  @!P5 STG.E.U8 desc[UR16][R12.64+0x11], R25 ;  /* 0x000011190c00d986 */ /* 0x0001e2000c101110 */
[C---:B------:R-:W-:Y:S01]  /*6c10*/  ISETP.LT.OR P5, PT, R27.reuse, 0x12, !P1 ;  /* 0x000000121b00780c */ /* 0x040fe20004fa1670 */
[-C--:B------:R-:W-:Y:S01]  /*6c20*/  FMUL R118, R118, R8.reuse ;  /* 0x0000000876767220 */ /* 0x080fe20000400000 */
[----:B------:R-:W-:Y:S01]  /*6c30*/  F2FP.SATFINITE.E5M2.F32.PACK_AB_MERGE_C R121, RZ, R121, RZ ;  /* 0x00000079ff79723e */ /* 0x000fe200048060ff */
[----:B------:R-:W-:Y:S01]  /*6c40*/  @!P4 STG.E.U8 desc[UR16][R12.64+0x10], R133 ;  /* 0x000010850c00c986 */ /* 0x000fe2000c101110 */
[----:B------:R-:W-:Y:S01]  /*6c50*/  ISETP.LT.OR P4, PT, R27, 0x19, !P2 ;  /* 0x000000191b00780c */ /* 0x000fe20005781670 */
[----:B------:R-:W-:Y:S01]  /*6c60*/  FMUL R117, R117, R8 ;  /* 0x0000000875757220 */ /* 0x000fe20000400000 */
[----:B-1----:R-:W-:Y:S01]  /*6c70*/  F2FP.SATFINITE.E5M2.F32.PACK_AB_MERGE_C R29, RZ, R128, RZ ;  /* 0x00000080ff1d723e */ /* 0x002fe200048060ff */
[----:B------:R-:W-:Y:S01]  /*6c80*/  @!P6 STG.E.U8 desc[UR16][R10.64+0x10], R131 ;  /* 0x000010830a00e986 */ /* 0x000fe2000c101110 */
[C---:B------:R-:W-:Y:S01]  /*6c90*/  ISETP.LT.OR P6, PT, R27.reuse, 0x1a, !P2 ;  /* 0x0000001a1b00780c */ /* 0x040fe200057c1670 */
[-C--:B------:R-:W-:Y:S01]  /*6ca0*/  FMUL R116, R116, R8.reuse ;  /* 0x0000000874747220 */ /* 0x080fe20000400000 */
[----:B------:R-:W-:Y:S01]  /*6cb0*/  F2FP.SATFINITE.E5M2.F32.PACK_AB_MERGE_C R119, RZ, R119, RZ ;  /* 0x00000077ff77723e */ /* 0x000fe200048060ff */
[----:B------:R-:W-:Y:S01]  /*6cc0*/  FMUL R114, R114, R8 ;  /* 0x0000000872727220 */ /* 0x000fe20000400000 */
[----:B0-----:R-:W-:Y:S01]  /*6cd0*/  F2FP.SATFINITE.E5M2.F32.PACK_AB_MERGE_C R25, RZ, R126, RZ ;  /* 0x0000007eff19723e */ /* 0x001fe200048060ff */
[----:B------:R0:W-:Y:S01]  /*6ce0*/  @!P5 STG.E.U8 desc[UR16][R10.64+0x11], R7 ;  /* 0x000011070a00d986 */ /* 0x0001e2000c101110 */
[----:B------:R-:W-:Y:S01]  /*6cf0*/  ISETP.LT.OR P5, PT, R27, 0x1a, !P1 ;  /* 0x0000001a1b00780c */ /* 0x000fe20004fa1670 */
        /* <DEDUP_REMOVED lines=11> */
[----:B0-----:R-:W-:Y:S01]  /*6db0*/  F2FP.SATFINITE.E5M2.F32.PACK_AB_MERGE_C R7, RZ, R124, RZ ;  /* 0x0000007cff07723e */ /* 0x001fe200048060ff */
[----:B------:R0:W-:Y:S01]  /*6dc0*/  @!P5 STG.E.U8 desc[UR16][R10.64+0x19], R25 ;  /* 0x000019190a00d986 */ /* 0x0001e2000c101110 */
[C---:B------:R-:W-:Y:S01]  /*6dd0*/  ISETP.LT.OR P5, PT, R27.reuse, 0x22, !P2 ;  /* 0x000000221b00780c */ /* 0x040fe200057a1670 */
[-C--:B------:R-:W-:Y:S01]  /*6de0*/  FMUL R110, R110, R8.reuse ;  /* 0x000000086e6e7220 */ /* 0x080fe20000400000 */
[----:B------:R-:W-:Y:S01]  /*6df0*/  F2FP.SATFINITE.E5M2.F32.PACK_AB_MERGE_C R111, RZ, R111, RZ ;  /* 0x0000006fff6f723e */ /* 0x000fe200048060ff */
[----:B------:R-:W-:Y:S01]  /*6e00*/  @!P4 STG.E.U8 desc[UR16][R10.64+0x18], R127 ;  /* 0x0000187f0a00c986 */ /* 0x000fe2000c101110 */
[C---:B------:R-:W-:Y:S01]  /*6e10*/  ISETP.LT.OR P4, PT, R27.reuse, 0x21, !P1 ;  /* 0x000000211b00780c */ /* 0x040fe20004f81670 */
[----:B------:R-:W-:Y:S01]  /*6e20*/  FMUL R108, R108, R8 ;  /* 0x000000086c6c7220 */ /* 0x000fe20000400000 */
[----:B-1----:R-:W-:Y:S01]  /*6e30*/  F2FP.SATFINITE.E5M2.F32.PACK_AB_MERGE_C R29, RZ, R122, RZ ;  /* 0x0000007aff1d723e */ /* 0x002fe200048060ff */
[----:B------:R-:W-:Y:S01]  /*6e40*/  @!P6 STG.E.U8 desc[UR16][R12.64+0x20], R125 ;  /* 0x0000207d0c00e986 */ /* 0x000fe2000c101110 */
[----:B------:R-:W-:Y:S01]  /*6e50*/  ISETP.LT.OR P6, PT, R27, 0x22, !P1 ;  /* 0x000000221b00780c */ /* 0x000fe20004fc1670 */
[-C--:B------:R-:W-:Y:S01]  /*6e60*/  FMUL R109, R109, R8.reuse ;  /* 0x000000086d6d7220 */ /* 0x080fe20000400000 */
[----:B------:R-:W-:Y:S01]  /*6e70*/  FMUL R107, R107, R8 ;  /* 0x000000086b6b7220 */ /* 0x000fe20000400000 */
[----:B0-----:R-:W-:Y:S01]  /*6e80*/  F2FP.SATFINITE.E5M2.F32.PACK_AB_MERGE_C R25, RZ, R120, RZ ;  /* 0x00000078ff19723e */ /* 0x001fe200048060ff */
[-C--:B------:R-:W-:Y:S01]  /*6e90*/  FMUL R106, R106, R8.reuse ;  /* 0x000000086a6a7220 */ /* 0x080fe20000400000 */
        /* <DEDUP_REMOVED lines=33> */
[----:B------:R-:W-:Y:S01]  /*70b0*/  ISETP.LT.OR P4, PT, R27, 0x31, !P1 ;  /* 0x000000311b00780c */ /* 0x000fe20004f81670 */
[-C--:B------:R-:W-:Y:S01]  /*70c0*/  FMUL R97, R97, R8.reuse ;  /* 0x0000000861617220 */ /* 0x080fe20000400000 */
[-C--:B------:R-:W-:Y:S01]  /*70d0*/  FMUL R95, R95, R8.reuse ;  /* 0x000000085f5f7220 */ /* 0x080fe20000400000 */
        /* <DEDUP_REMOVED lines=37> */
[-C--:B------:R-:W-:Y:S01]  /*7330*/  FMUL R19, R19, R8.reuse ;  /* 0x0000000813137220 */ /* 0x080fe20000400000 */
        /* <DEDUP_REMOVED lines=17> */
[----:B------:R-:W-:Y:S01]  /*7450*/  F2FP.SATFINITE.E5M2.F32.PACK_AB_MERGE_C R15, RZ, R15, RZ ;  /* 0x0000000fff0f723e */ /* 0x000fe200048060ff */
[----:B------:R1:W-:Y:S01]  /*7460*/  @!P6 STG.E.U8 desc[UR16][R12.64+0x49], R29 ;  /* 0x0000491d0c00e986 */ /* 0x0003e2000c101110 */
[----:B------:R-:W-:-:S02]  /*7470*/  ISETP.LT.OR P6, PT, R27, 0x51, !P2 ;  /* 0x000000511b00780c */ /* 0x000fc400057c1670 */
[----:B------:R-:W-:Y:S02]  /*7480*/  F2FP.SATFINITE.E5M2.F32.PACK_AB_MERGE_C R17, RZ, R17, RZ ;  /* 0x00000011ff11723e */ /* 0x000fe400048060ff */
[----:B0-----:R-:W-:Y:S01]  /*7490*/  F2FP.SATFINITE.E5M2.F32.PACK_AB_MERGE_C R7, RZ, R100, RZ ;  /* 0x00000064ff07723e */ /* 0x001fe200048060ff */
[----:B------:R0:W-:Y:S01]  /*74a0*/  @!P5 STG.E.U8 desc[UR16][R10.64+0x49], R25 ;  /* 0x000049190a00d986 */ /* 0x0001e2000c101110 */
[----:B------:R-:W-:-:S03]  /*74b0*/  ISETP.LT.OR P5, PT, R27, 0x52, !P2 ;  /* 0x000000521b00780c */ /* 0x000fc600057a1670 */
[----:B------:R-:W-:Y:S01]  /*74c0*/  @!P4 STG.E.U8 desc[UR16][R10.64+0x48], R103 ;  /* 0x000048670a00c986 */ /* 0x000fe2000c101110 */
[C---:B------:R-:W-:Y:S02]  /*74d0*/  ISETP.LT.OR P4, PT, R27.reuse, 0x51, !P1 ;  /* 0x000000511b00780c */ /* 0x040fe40004f81670 */
[----:B-1----:R-:W-:Y:S01]  /*74e0*/  F2FP.SATFINITE.E5M2.F32.PACK_AB_MERGE_C R29, RZ, R98, RZ ;  /* 0x00000062ff1d723e */ /* 0x002fe200048060ff */
[----:B------:R-:W-:Y:S01]  /*74f0*/  @!P6 STG.E.U8 desc[UR16][R12.64+0x50], R101 ;  /* 0x000050650c00e986 */ /* 0x000fe2000c101110 */
[----:B------:R-:W-:Y:S02]  /*7500*/  ISETP.LT.OR P6, PT, R27, 0x52, !P1 ;  /* 0x000000521b00780c */ /* 0x000fe40004fc1670 */
[----:B0-----:R-:W-:-:S03]  /*7510*/  F2FP.SATFINITE.E5M2.F32.PACK_AB_MERGE_C R25, RZ, R96, RZ ;  /* 0x00000060ff19723e */ /* 0x001fc600048060ff */
[----:B------:R0:W-:Y:S01]  /*7520*/  @!P5 STG.E.U8 desc[UR16][R12.64+0x51], R7 ;  /* 0x000051070c00d986 */ /* 0x0001e2000c101110 */
[----:B------:R-:W-:-:S03]  /*7530*/  ISETP.LT.OR P5, PT, R27, 0x5a, !P2 ;  /* 0x0000005a1b00780c */ /* 0x000fc600057a1670 */
[----:B------:R-:W-:Y:S01]  /*7540*/  @!P4 STG.E.U8 desc[UR16][R10.64+0x50], R99 ;  /* 0x000050630a00c986 */ /* 0x000fe2000c101110 */
[----:B------:R-:W-:-:S03]  /*7550*/  ISETP.LT.OR P4, PT, R27, 0x59, !P2 ;  /* 0x000000591b00780c */ /* 0x000fc60005781670 */
[----:B------:R1:W-:Y:S01]  /*7560*/  @!P6 STG.E.U8 desc[UR16][R10.64+0x51], R29 ;  /* 0x0000511d0a00e986 */ /* 0x0003e2000c101110 */
[----:B------:R-:W-:Y:S02]  /*7570*/  ISETP.LT.OR P6, PT, R27, 0x59, !P1 ;  /* 0x000000591b00780c */ /* 0x000fe40004fc1670 */
[----:B0-----:R-:W-:-:S03]  /*7580*/  F2FP.SATFINITE.E5M2.F32.PACK_AB_MERGE_C R7, RZ, R94, RZ ;  /* 0x0000005eff07723e */ /* 0x001fc600048060ff */
        /* <DEDUP_REMOVED lines=27> */
[----:B------:R-:W-:Y:S01]  /*7740*/  @!P6 STG.E.U8 desc[UR16][R10.64+0x69], R29 ;  /* 0x0000691d0a00e986 */ /* 0x000fe2000c101110 */
[----:B------:R-:W-:Y:S02]  /*7750*/  ISETP.LT.OR P6, PT, R27, 0x71, !P1 ;  /* 0x000000711b00780c */ /* 0x000fe40004fc1670 */
[----:B0-----:R-:W-:-:S03]  /*7760*/  F2FP.SATFINITE.E5M2.F32.PACK_AB_MERGE_C R7, RZ, R18, RZ ;  /* 0x00000012ff07723e */ /* 0x001fc600048060ff */
[----:B------:R-:W-:Y:S01]  /*7770*/  @!P5 STG.E.U8 desc[UR16][R12.64+0x71], R25 ;  /* 0x000071190c00d986 */ /* 0x000fe2000c101110 */
[C---:B------:R-:W-:Y:S02]  /*7780*/  ISETP.LT.OR P5, PT, R27.reuse, 0x79, !P2 ;  /* 0x000000791b00780c */ /* 0x040fe400057a1670 */
[C---:B------:R-:W-:Y:S01]  /*7790*/  ISETP.LT.OR P2, PT, R27.reuse, 0x7a, !P2 ;  /* 0x0000007a1b00780c */ /* 0x040fe20005741670 */
[----:B------:R0:W-:Y:S01]  /*77a0*/  @!P4 STG.E.U8 desc[UR16][R12.64+0x70], R21 ;  /* 0x000070150c00c986 */ /* 0x0001e2000c101110 */
[----:B------:R-:W-:-:S03]  /*77b0*/  ISETP.LT.OR P4, PT, R27, 0x72, !P1 ;  /* 0x000000721b00780c */ /* 0x000fc60004f81670 */
[----:B------:R1:W-:Y:S01]  /*77c0*/  @!P6 STG.E.U8 desc[UR16][R10.64+0x70], R19 ;  /* 0x000070130a00e986 */ /* 0x0003e2000c101110 */
[C---:B------:R-:W-:Y:S02]  /*77d0*/  ISETP.LT.OR P6, PT, R27.reuse, 0x79, !P1 ;  /* 0x000000791b00780c */ /* 0x040fe40004fc1670 */
[----:B------:R-:W-:Y:S02]  /*77e0*/  ISETP.LT.OR P1, PT, R27, 0x7a, !P1 ;  /* 0x0000007a1b00780c */ /* 0x000fe40004f21670 */
[----:B0-----:R-:W-:-:S05]  /*77f0*/  F2FP.SATFINITE.E5M2.F32.PACK_AB_MERGE_C R21, RZ, R16, RZ ;  /* 0x00000010ff15723e */ /* 0x001fca00048060ff */
[----:B------:R0:W-:Y:S01]  /*7800*/  @!P4 STG.E.U8 desc[UR16][R10.64+0x71], R7 ;  /* 0x000071070a00c986 */ /* 0x0001e2000c101110 */
[----:B-1----:R-:W-:-:S03]  /*7810*/  F2FP.SATFINITE.E5M2.F32.PACK_AB_MERGE_C R19, RZ, R14, RZ ;  /* 0x0000000eff13723e */ /* 0x002fc600048060ff */
[----:B------:R0:W-:Y:S04]  /*7820*/  @!P5 STG.E.U8 desc[UR16][R12.64+0x78], R15 ;  /* 0x0000780f0c00d986 */ /* 0x0001e8000c101110 */
[----:B------:R0:W-:Y:S04]  /*7830*/  @!P2 STG.E.U8 desc[UR16][R12.64+0x79], R19 ;  /* 0x000079130c00a986 */ /* 0x0001e8000c101110 */
[----:B------:R0:W-:Y:S04]  /*7840*/  @!P6 STG.E.U8 desc[UR16][R10.64+0x78], R17 ;  /* 0x000078110a00e986 */ /* 0x0001e8000c101110 */
[----:B------:R0:W-:Y:S02]  /*7850*/  @!P1 STG.E.U8 desc[UR16][R10.64+0x79], R21 ;  /* 0x000079150a009986 */ /* 0x0001e4000c101110 */
.L_x_168:
[----:B------:R-:W-:Y:S05]  /*7860*/  BSYNC B0 ;  /* 0x0000000000007941 */ /* 0x000fea0003800000 */
.L_x_38:
[----:B------:R-:W-:Y:S01]  /*7870*/  ULDC UR6, c[0x0][0xc] ;  /* 0x0000030000067ab9 */ /* 0x000fe20000000800 */
[----:B------:R-:W-:Y:S01]  /*7880*/  ULDC UR7, c[0x0][0x10] ;  /* 0x0000040000077ab9 */ /* 0x000fe20000000800 */
[----:B0-----:R-:W0:Y:S01]  /*7890*/  LDC R7, c[0x0][0x14] ;  /* 0x00000500ff077b82 */ /* 0x001e220000000800 */
[----:B------:R-:W-:Y:S01]  /*78a0*/  UIMAD.WIDE.U32 UR6, UR6, UR7, URZ ;  /* 0x00000007060672a5 */ /* 0x000fe2000f8e003f */
[----:B----4-:R-:W-:Y:S02]  /*78b0*/  IMAD.MOV.U32 R10, RZ, RZ, -0x1 ;  /* 0xffffffffff0a7424 */ /* 0x010fe400078e00ff */
[----:B-----5:R-:W-:-:S03]  /*78c0*/  IMAD.MOV.U32 R6, RZ, RZ, -0x1 ;  /* 0xffffffffff067424 */ /* 0x020fc600078e00ff */
[----:B0-----:R-:W-:-:S04]  /*78d0*/  IMAD.WIDE.U32 R2, R7, UR6, R2 ;  /* 0x0000000607027c25 */ /* 0x001fc8000f8e0002 */
[----:B------:R-:W-:Y:S01]  /*78e0*/  IMAD R7, R7, UR7, RZ ;  /* 0x0000000707077c24 */ /* 0x000fe2000f8e02ff */
[----:B------:R-:W-:Y:S02]  /*78f0*/  ULDC.64 UR6, c[0x0][0x650] ;  /* 0x0001940000067ab9 */ /* 0x000fe40000000a00 */
[----:B------:R-:W-:Y:S01]  /*7900*/  ISETP.GE.U32.AND P1, PT, R2, UR6, PT ;  /* 0x0000000602007c0c */ /* 0x000fe2000bf26070 */
[--C-:B------:R-:W-:Y:S01]  /*7910*/  IMAD.IADD R3, R3, 0x1, R7.reuse ;  /* 0x0000000103037824 */ /* 0x100fe200078e0207 */
[----:B------:R-:W-:-:S04]  /*7920*/  PRMT R7, RZ, 0x7610, R7 ;  /* 0x00007610ff077816 */ /* 0x000fc80000000007 */
[----:B------:R-:W-:-:S13]  /*7930*/  ISETP.GE.U32.AND.EX P1, PT, R3, UR7, PT, P1 ;  /* 0x0000000703007c0c */ /* 0x000fda000bf26110 */
[----:B------:R-:W-:Y:S05]  /*7940*/  @P1 BRA `(.L_x_169) ;  /* 0x0000000400601947 */ /* 0x000fea0003800000 */
[----:B------:R-:W0:Y:S01]  /*7950*/  S2R R20, SR_CTAID.X ;  /* 0x0000000000147919 */ /* 0x000e220000002500 */
[----:B------:R-:W4:Y:S01]  /*7960*/  LDC.64 R14, c[0x0][0x628] ;  /* 0x00018a00ff0e7b82 */ /* 0x000f220000000a00 */
[----:B------:R-:W-:Y:S01]  /*7970*/  ULDC UR6, c[0x0][0x150] ;  /* 0x0000540000067ab9 */ /* 0x000fe20000000800 */
[----:B-1----:R-:W-:Y:S01]  /*7980*/  IMAD.MOV.U32 R12, RZ, RZ, R2 ;  /* 0x000000ffff0c7224 */ /* 0x002fe200078e0002 */
[----:B------:R-:W1:Y:S01]  /*7990*/  S2R R22, SR_CTAID.Y ;  /* 0x0000000000167919 */ /* 0x000e620000002600 */
[----:B------:R-:W-:-:S04]  /*79a0*/  IMAD.MOV.U32 R13, RZ, RZ, R3 ;  /* 0x000000ffff0d7224 */ /* 0x000fc800078e0003 */
[----:B------:R-:W1:Y:S08]  /*79b0*/  LDC R23, c[0x0][0x144] ;  /* 0x00005100ff177b82 */ /* 0x000e700000000800 */
[----:B------:R-:W1:Y:S08]  /*79c0*/  LDC R16, c[0x0][0x630] ;  /* 0x00018c00ff107b82 */ /* 0x000e700000000800 */
[----:B------:R-:W1:Y:S01]  /*79d0*/  LDC.64 R18, c[0x0][0x620] ;  /* 0x00018800ff127b82 */ /* 0x000e620000000a00 */
[----:B----4-:R-:W-:-:S04]  /*79e0*/  ISETP.NE.U32.AND P1, PT, R14, RZ, PT ;  /* 0x000000ff0e00720c */ /* 0x010fc80003f25070 */
[----:B------:R-:W-:Y:S02]  /*79f0*/  ISETP.NE.AND.EX P1, PT, R15, RZ, PT, P1 ;  /* 0x000000ff0f00720c */ /* 0x000fe40003f25310 */
[----:B0-----:R-:W-:-:S05]  /*7a00*/  I2FP.F32.U32 R6, R20 ;  /* 0x0000001400067245 */ /* 0x001fca0000201000 */
[----:B------:R-:W-:-:S04]  /*7a10*/  FMUL R6, R6, UR6 ;  /* 0x0000000606067c20 */ /* 0x000fc80008400000 */
[----:B------:R0:W4:Y:S02]  /*7a20*/  F2I.U32.TRUNC.NTZ R21, R6 ;  /* 0x0000000600157305 */ /* 0x000124000020f000 */
[----:B------:R-:W-:Y:S05]  /*7a30*/  @!P1 BRA `(.L_x_170) ;  /* 0x0000000000289947 */ /* 0x000fea0003800000 */
[----:B------:R-:W5:Y:S02]  /*7a40*/  LDC R7, c[0x0][0x634] ;  /* 0x00018d00ff077b82 */ /* 0x000f640000000800 */
[----:B-----5:R-:W-:-:S05]  /*7a50*/  IADD3 R13, P1, R2, R7, RZ ;  /* 0x00000007020d7210 */ /* 0x020fca0007f3e0ff */
[----:B------:R-:W-:-:S04]  /*7a60*/  IMAD.X R17, RZ, RZ, R3, P1 ;  /* 0x000000ffff117224 */ /* 0x000fc800008e0603 */
[----:B0-----:R-:W-:-:S04]  /*7a70*/  IMAD.WIDE.U32 R6, R17, R14, RZ ;  /* 0x0000000e11067225 */ /* 0x001fc800078e00ff */
[----:B------:R-:W-:-:S04]  /*7a80*/  IMAD.WIDE.U32 R10, P1, R13, R15, R6 ;  /* 0x0000000f0d0a7225 */ /* 0x000fc80007820006 */
[----:B------:R-:W-:-:S04]  /*7a90*/  IMAD.WIDE.U32 R6, R13, R14, RZ ;  /* 0x0000000e0d067225 */ /* 0x000fc800078e00ff */
[----:B------:R-:W-:Y:S01]  /*7aa0*/  IMAD.X R13, RZ, RZ, RZ, P1 ;  /* 0x000000ffff0d7224 */ /* 0x000fe200008e06ff */
[----:B------:R-:W-:Y:S01]  /*7ab0*/  IADD3 RZ, P1, R7, R10, RZ ;  /* 0x0000000a07ff7210 */ /* 0x000fe20007f3e0ff */
[----:B------:R-:W-:-:S04]  /*7ac0*/  IMAD.MOV.U32 R12, RZ, RZ, R11 ;  /* 0x000000ffff0c7224 */ /* 0x000fc800078e000b */
[----:B------:R-:W-:-:S08]  /*7ad0*/  IMAD.WIDE.U32.X R12, R17, R15, R12, P1 ;  /* 0x0000000f110c7225 */ /* 0x000fd000008e040c */
.L_x_170:
[----:B------:R-:W5:Y:S01]  /*7ae0*/  LDC.64 R28, c[0x0][0x640] ;  /* 0x00019000ff1c7b82 */ /* 0x000f620000000a00 */
[-C--:B-1----:R-:W-:Y:S01]  /*7af0*/  SHF.R.U64 R17, R12, R16.reuse, R13 ;  /* 0x000000100c117219 */ /* 0x082fe2000000120d */
[----:B----4-:R-:W-:Y:S01]  /*7b00*/  IMAD.MOV R21, RZ, RZ, -R21 ;  /* 0x000000ffff157224 */ /* 0x010fe200078e0a15 */
[----:B0-----:R-:W-:Y:S01]  /*7b10*/  SHF.R.U32.HI R6, RZ, R16, R13 ;  /* 0x00000010ff067219 */ /* 0x001fe2000001160d */
[----:B------:R-:W-:Y:S01]  /*7b20*/  ULDC UR6, c[0x0][0x154] ;  /* 0x0000550000067ab9 */ /* 0x000fe20000000800 */
[----:B------:R-:W-:Y:S01]  /*7b30*/  IADD3 R11, P1, RZ, -R17, RZ ;  /* 0x80000011ff0b7210 */ /* 0x000fe20007f3e0ff */
[----:B------:R-:W-:Y:S02]  /*7b40*/  IMAD R23, R23, R21, R20 ;  /* 0x0000001517177224 */ /* 0x000fe400078e0214 */
[----:B------:R-:W0:Y:S01]  /*7b50*/  LDC R12, c[0x0][0x618] ;  /* 0x00018600ff0c7b82 */ /* 0x000e220000000800 */
[----:B------:R-:W-:Y:S02]  /*7b60*/  IMAD.MOV.U32 R13, RZ, RZ, 0x1 ;  /* 0x00000001ff0d7424 */ /* 0x000fe400078e00ff */
[----:B------:R-:W-:-:S04]  /*7b70*/  IMAD.X R7, RZ, RZ, ~R6, P1 ;  /* 0x000000ffff077224 */ /* 0x000fc800008e0e06 */
[-C--:B------:R-:W-:Y:S01]  /*7b80*/  IMAD R10, R7, R18.reuse, RZ ;  /* 0x00000012070a7224 */ /* 0x080fe200078e02ff */
[----:B--23--:R-:W1:Y:S01]  /*7b90*/  LDC R24, c[0x0][0x608] ;  /* 0x00018200ff187b82 */ /* 0x00ce620000000800 */
[----:B------:R-:W-:-:S04]  /*7ba0*/  IMAD.WIDE.U32 R6, R11, R18, R2 ;  /* 0x000000120b067225 */ /* 0x000fc800078e0002 */
[----:B------:R-:W-:Y:S01]  /*7bb0*/  IMAD R11, R11, R19, R10 ;  /* 0x000000130b0b7224 */ /* 0x000fe200078e020a */
[----:B------:R-:W-:Y:S02]  /*7bc0*/  I2FP.F32.U32 R10, R22 ;  /* 0x00000016000a7245 */ /* 0x000fe40000201000 */
[----:B------:R-:W2:Y:S01]  /*7bd0*/  LDC R26, c[0x0][0x658] ;  /* 0x00019600ff1a7b82 */ /* 0x000ea20000000800 */
[----:B------:R-:W-:Y:S01]  /*7be0*/  IMAD.IADD R7, R7, 0x1, R11 ;  /* 0x0000000107077824 */ /* 0x000fe200078e020b */
[----:B-----5:R-:W-:Y:S01]  /*7bf0*/  ISETP.NE.U32.AND P1, PT, R28, RZ, PT ;  /* 0x000000ff1c00720c */ /* 0x020fe20003f25070 */
[----:B------:R-:W-:Y:S01]  /*7c00*/  FMUL R10, R10, UR6 ;  /* 0x000000060a0a7c20 */ /* 0x000fe20008400000 */
[----:B------:R-:W-:Y:S02]  /*7c10*/  IMAD.MOV.U32 R11, RZ, RZ, -0x1 ;  /* 0xffffffffff0b7424 */ /* 0x000fe400078e00ff */
[----:B------:R-:W-:Y:S01]  /*7c20*/  ISETP.NE.AND.EX P1, PT, R29, RZ, PT, P1 ;  /* 0x000000ff1d00720c */ /* 0x000fe20003f25310 */
[----:B------:R3:W4:Y:S01]  /*7c30*/  F2I.U32.TRUNC.NTZ R19, R10 ;  /* 0x0000000a00137305 */ /* 0x000722000020f000 */
[----:B------:R-:W3:Y:S01]  /*7c40*/  LDC R21, c[0x0][0x148] ;  /* 0x00005200ff157b82 */ /* 0x000ee20000000800 */
[----:B0-----:R-:W-:-:S02]  /*7c50*/  SHF.R.U64 R16, R6, R12, R7 ;  /* 0x0000000c06107219 */ /* 0x001fc40000001207 */
[----:B------:R-:W-:-:S05]  /*7c60*/  SHF.R.U32.HI R7, RZ, R12, R7 ;  /* 0x0000000cff077219 */ /* 0x000fca0000011607 */
[----:B------:R-:W0:Y:S01]  /*7c70*/  LDC R20, c[0x0][0x600] ;  /* 0x00018000ff147b82 */ /* 0x000e220000000800 */
[-CC-:B-1----:R-:W-:Y:S02]  /*7c80*/  SHF.R.U64 R14, R16, R24.reuse, R7.reuse ;  /* 0x00000018100e7219 */ /* 0x182fe40000001207 */
[----:B------:R-:W-:-:S05]  /*7c90*/  SHF.R.U32.HI R7, RZ, R24, R7 ;  /* 0x00000018ff077219 */ /* 0x000fca0000011607 */
[----:B------:R-:W1:Y:S01]  /*7ca0*/  LDC R27, c[0x0][0x648] ;  /* 0x00019200ff1b7b82 */ /* 0x000e620000000800 */
[-CC-:B--2---:R-:W-:Y:S02]  /*7cb0*/  SHF.R.U64 R18, R14, R26.reuse, R7.reuse ;  /* 0x0000001a0e127219 */ /* 0x184fe40000001207 */
[-C--:B------:R-:W-:Y:S02]  /*7cc0*/  SHF.L.U32 R11, R11, R26.reuse, RZ ;  /* 0x0000001a0b0b7219 */ /* 0x080fe400000006ff */
[-C--:B------:R-:W-:Y:S01]  /*7cd0*/  SHF.R.U32.HI R7, RZ, R26.reuse, R7 ;  /* 0x0000001aff077219 */ /* 0x080fe20000011607 */
[----:B------:R-:W-:Y:S01]  /*7ce0*/  IMAD.MOV.U32 R6, RZ, RZ, R18 ;  /* 0x000000ffff067224 */ /* 0x000fe200078e0012 */
[----:B------:R-:W-:Y:S01]  /*7cf0*/  SHF.L.U32 R26, R13, R26, RZ ;  /* 0x0000001a0d1a7219 */ /* 0x000fe200000006ff */
[----:B------:R-:W2:Y:S01]  /*7d00*/  LDC R30, c[0x0][0x638] ;  /* 0x00018e00ff1e7b82 */ /* 0x000ea20000000800 */
[----:B------:R-:W-:-:S07]  /*7d10*/  LOP3.LUT R25, RZ, R11, RZ, 0x33, !PT ;  /* 0x0000000bff197212 */ /* 0x000fce00078e33ff */
[----:B------:R-:W0:Y:S01]  /*7d20*/  LDC R31, c[0x0][0x610] ;  /* 0x00018400ff1f7b82 */ /* 0x000e220000000800 */
[----:B----4-:R-:W-:Y:S05]  /*7d30*/  @!P1 BRA `(.L_x_171) ;  /* 0x0000000000289947 */ /* 0x010fea0003800000 */
[----:B------:R-:W4:Y:S02]  /*7d40*/  LDC R13, c[0x0][0x64c] ;  /* 0x00019300ff0d7b82 */ /* 0x000f240000000800 */
[----:B----4-:R-:W-:-:S05]  /*7d50*/  IADD3 R13, P1, R18, R13, RZ ;  /* 0x0000000d120d7210 */ /* 0x010fca0007f3e0ff */
[----:B------:R-:W-:-:S04]  /*7d60*/  IMAD.X R15, RZ, RZ, R7, P1 ;  /* 0x000000ffff0f7224 */ /* 0x000fc800008e0607 */
[----:B------:R-:W-:-:S04]  /*7d70*/  IMAD.WIDE.U32 R6, R15, R28, RZ ;  /* 0x0000001c0f067225 */ /* 0x000fc800078e00ff */
[----:B---3--:R-:W-:-:S04]  /*7d80*/  IMAD.WIDE.U32 R10, P1, R13, R29, R6 ;  /* 0x0000001d0d0a7225 */ /* 0x008fc80007820006 */
[----:B------:R-:W-:-:S04]  /*7d90*/  IMAD.WIDE.U32 R6, R13, R28, RZ ;  /* 0x0000001c0d067225 */ /* 0x000fc800078e00ff */
[----:B------:R-:W-:Y:S01]  /*7da0*/  IMAD.X R13, RZ, RZ, RZ, P1 ;  /* 0x000000ffff0d7224 */ /* 0x000fe200008e06ff */
[----:B------:R-:W-:Y:S01]  /*7db0*/  IADD3 RZ, P1, R7, R10, RZ ;  /* 0x0000000a07ff7210 */ /* 0x000fe20007f3e0ff */
[----:B------:R-:W-:-:S04]  /*7dc0*/  IMAD.MOV.U32 R12, RZ, RZ, R11 ;  /* 0x000000ffff0c7224 */ /* 0x000fc800078e000b */
[----:B------:R-:W-:-:S08]  /*7dd0*/  IMAD.WIDE.U32.X R6, R15, R29, R12, P1 ;  /* 0x0000001d0f067225 */ /* 0x000fd000008e040c */
.L_x_171:
[----:B-1----:R-:W-:Y:S01]  /*7de0*/  SHF.R.U64 R6, R6, R27, R7 ;  /* 0x0000001b06067219 */ /* 0x002fe20000001207 */
[----:B0-----:R-:W-:Y:S01]  /*7df0*/  VIADD R13, R20, 0xffffffff ;  /* 0xffffffff140d7836 */ /* 0x001fe20000000000 */
[----:B------:R-:W-:Y:S01]  /*7e00*/  LOP3.LUT R11, R14, R25, RZ, 0xc0, !PT ;  /* 0x000000190e0b7212 */ /* 0x000fe200078ec0ff */
[----:B------:R-:W-:Y:S02]  /*7e10*/  IMAD.MOV R19, RZ, RZ, -R19 ;  /* 0x000000ffff137224 */ /* 0x000fe400078e0a13 */
[----:B------:R-:W-:Y:S02]  /*7e20*/  IMAD.MOV R7, RZ, RZ, -R6 ;  /* 0x000000ffff077224 */ /* 0x000fe400078e0a06 */
[----:B------:R-:W-:Y:S01]  /*7e30*/  IMAD R26, R26, R6, R11 ;  /* 0x000000061a1a7224 */ /* 0x000fe200078e020b */
[----:B------:R-:W-:Y:S01]  /*7e40*/  LOP3.LUT R11, R16, R13, RZ, 0xc0, !PT ;  /* 0x0000000d100b7212 */ /* 0x000fe200078ec0ff */
[----:B---3--:R-:W-:Y:S02]  /*7e50*/  @P3 IMAD R23, R21, R19, R22 ;  /* 0x0000001315173224 */ /* 0x008fe400078e0216 */
[----:B--2---:R-:W-:-:S02]  /*7e60*/  IMAD R6, R7, R30, R18 ;  /* 0x0000001e07067224 */ /* 0x004fc400078e0212 */
[----:B------:R-:W-:Y:S02]  /*7e70*/  IMAD R26, R26, R31, R23 ;  /* 0x0000001f1a1a7224 */ /* 0x000fe400078e0217 */
[----:B------:R-:W-:Y:S02]  /*7e80*/  IMAD R11, R6, R20, R11 ;  /* 0x00000014060b7224 */ /* 0x000fe400078e020b */
[----:B------:R-:W-:Y:S02]  /*7e90*/  IMAD.MOV.U32 R7, RZ, RZ, 0x1 ;  /* 0x00000001ff077424 */ /* 0x000fe400078e00ff */
[----:B------:R-:W-:Y:S01]  /*7ea0*/  IMAD.MOV.U32 R6, RZ, RZ, R17 ;  /* 0x000000ffff067224 */ /* 0x000fe200078e0011 */
[----:B------:R-:W-:Y:S02]  /*7eb0*/  SEL R10, R11, R26, !P3 ;  /* 0x0000001a0b0a7207 */ /* 0x000fe40005800000 */
[----:B------:R-:W-:-:S07]  /*7ec0*/  SEL R26, R26, R11, !P3 ;  /* 0x0000000b1a1a7207 */ /* 0x000fce0005800000 */
.L_x_169:
[----:B------:R-:W-:Y:S01]  /*7ed0*/  LOP3.LUT P1, RZ, R7, 0xff, RZ, 0xc0, !PT ;  /* 0x000000ff07ff7812 */ /* 0x000fe2000782c0ff */
[----:B------:R-:W-:-:S12]  /*7ee0*/  IMAD.MOV.U32 R7, RZ, RZ, R26 ;  /* 0x000000ffff077224 */ /* 0x000fd800078e001a */
[----:B------:R-:W-:Y:S05]  /*7ef0*/  @P1 BRA `(.L_x_172) ;  /* 0xffffff9000f01947 */ /* 0x000fea000383ffff */
[----:B------:R-:W-:Y:S05]  /*7f00*/  EXIT ;  /* 0x000000000000794d */ /* 0x000fea0003800000 */
.L_x_8:
[----:B0-----:R-:W-:Y:S01]  /*7f10*/  ULDC.64 UR4, c[0x0][0x650] ;  /* 0x0001940000047ab9 */ /* 0x001fe20000000a00 */
        /* <DEDUP_REMOVED lines=25> */
.L_x_174:
[----:B------:R-:W0:Y:S01]  /*80b0*/  LDC.64 R28, c[0x0][0x640] ;  /* 0x00019000ff1c7b82 */ /* 0x000e220000000a00 */
[-CC-:B------:R-:W-:Y:S01]  /*80c0*/  SHF.R.U64 R21, R16, R10.reuse, R17.reuse ;  /* 0x0000000a10157219 */ /* 0x180fe20000001211 */
[----:B------:R-:W-:Y:S01]  /*80d0*/  IMAD.MOV.U32 R27, RZ, RZ, 0x1 ;  /* 0x00000001ff1b7424 */ /* 0x000fe200078e00ff */
[----:B------:R-:W-:Y:S02]  /*80e0*/  SHF.R.U32.HI R5, RZ, R10, R17 ;  /* 0x0000000aff057219 */ /* 0x000fe40000011611 */
[----:B------:R-:W-:-:S03]  /*80f0*/  IADD3 R7, P0, RZ, -R21, RZ ;  /* 0x80000015ff077210 */ /* 0x000fc60007f1e0ff */
[----:B------:R-:W1:Y:S02]  /*8100*/  LDC R14, c[0x0][0x618] ;  /* 0x00018600ff0e7b82 */ /* 0x000e640000000800 */
[----:B------:R-:W-:Y:S02]  /*8110*/  IMAD.X R5, RZ, RZ, ~R5, P0 ;  /* 0x000000ffff057224 */ /* 0x000fe400000e0e05 */
[----:B------:R-:W-:-:S04]  /*8120*/  IMAD.WIDE.U32 R12, R7, R24, R2 ;  /* 0x00000018070c7225 */ /* 0x000fc800078e0002 */
[----:B------:R-:W2:Y:S01]  /*8130*/  LDC R16, c[0x0][0x608] ;  /* 0x00018200ff107b82 */ /* 0x000ea20000000800 */
[----:B------:R-:W-:-:S04]  /*8140*/  IMAD R10, R5, R24, RZ ;  /* 0x00000018050a7224 */ /* 0x000fc800078e02ff */
[----:B------:R-:W-:Y:S02]  /*8150*/  IMAD R5, R7, R25, R10 ;  /* 0x0000001907057224 */ /* 0x000fe400078e020a */
[----:B------:R-:W-:Y:S01]  /*8160*/  IMAD.MOV.U32 R7, RZ, RZ, -0x1 ;  /* 0xffffffffff077424 */ /* 0x000fe200078e00ff */
[----:B------:R-:W3:Y:S01]  /*8170*/  LDC R26, c[0x0][0x658] ;  /* 0x00019600ff1a7b82 */ /* 0x000ee20000000800 */
[----:B------:R-:W-:Y:S01]  /*8180*/  IMAD.IADD R5, R13, 0x1, R5 ;  /* 0x000000010d057824 */ /* 0x000fe200078e0205 */
[----:B0-----:R-:W-:-:S04]  /*8190*/  ISETP.NE.U32.AND P0, PT, R28, RZ, PT ;  /* 0x000000ff1c00720c */ /* 0x001fc80003f05070 */
        /* <DEDUP_REMOVED lines=8> */
[-CC-:B---3--:R-:W-:Y:S02]  /*8220*/  SHF.R.U64 R24, R22, R26.reuse, R5.reuse ;  /* 0x0000001a16187219 */ /* 0x188fe40000001205 */
[-C--:B------:R-:W-:Y:S02]  /*8230*/  SHF.L.U32 R7, R7, R26.reuse, RZ ;  /* 0x0000001a07077219 */ /* 0x080fe400000006ff */
[----:B------:R-:W-:Y:S01]  /*8240*/  SHF.R.U32.HI R13, RZ, R26, R5 ;  /* 0x0000001aff0d7219 */ /* 0x000fe20000011605 */
[----:B------:R-:W-:Y:S01]  /*8250*/  IMAD.MOV.U32 R12, RZ, RZ, R24 ;  /* 0x000000ffff0c7224 */ /* 0x000fe200078e0018 */
[----:B------:R-:W-:Y:S01]  /*8260*/  LOP3.LUT R31, RZ, R7, RZ, 0x33, !PT ;  /* 0x00000007ff1f7212 */ /* 0x000fe200078e33ff */
[----:B------:R-:W3:Y:S01]  /*8270*/  LDC R30, c[0x0][0x610] ;  /* 0x00018400ff1e7b82 */ /* 0x000ee20000000800 */
[----:B------:R-:W-:Y:S05]  /*8280*/  @!P0 BRA `(.L_x_175) ;  /* 0x0000000000288947 */ /* 0x000fea0003800000 */
        /* <DEDUP_REMOVED lines=10> */
.L_x_175:
[----:B-1----:R-:W-:Y:S01]  /*8330*/  SHF.R.U64 R10, R12, R10, R13 ;  /* 0x0000000a0c0a7219 */ /* 0x002fe2000000120d */
[----:B0-----:R-:W-:Y:S01]  /*8340*/  VIADD R9, R23, 0xffffffff ;  /* 0xffffffff17097836 */ /* 0x001fe20000000000 */
[----:B------:R-:W-:Y:S01]  /*8350*/  SHF.L.U32 R27, R27, R26, RZ ;  /* 0x0000001a1b1b7219 */ /* 0x000fe200000006ff */
[----:B------:R-:W-:Y:S01]  /*8360*/  @P3 IMAD R11, R19, R20, R8 ;  /* 0x00000014130b3224 */ /* 0x000fe200078e0208 */
[----:B------:R-:W-:Y:S01]  /*8370*/  LOP3.LUT R5, R22, R31, RZ, 0xc0, !PT ;  /* 0x0000001f16057212 */ /* 0x000fe200078ec0ff */
[----:B------:R-:W-:Y:S01]  /*8380*/  IMAD.MOV R7, RZ, RZ, -R10 ;  /* 0x000000ffff077224 */ /* 0x000fe200078e0a0a */
[----:B------:R-:W-:Y:S01]  /*8390*/  LOP3.LUT R14, R18, R9, RZ, 0xc0, !PT ;  /* 0x00000009120e7212 */ /* 0x000fe200078ec0ff */
[----:B------:R-:W-:Y:S02]  /*83a0*/  IMAD.MOV.U32 R17, RZ, RZ, R21 ;  /* 0x000000ffff117224 */ /* 0x000fe400078e0015 */
[----:B------:R-:W-:Y:S02]  /*83b0*/  IMAD R10, R27, R10, R5 ;  /* 0x0000000a1b0a7224 */ /* 0x000fe400078e0205 */
[----:B--2---:R-:W-:-:S02]  /*83c0*/  IMAD R5, R7, R25, R24 ;  /* 0x0000001907057224 */ /* 0x004fc400078e0218 */
[----:B------:R-:W-:Y:S02]  /*83d0*/  IMAD.MOV.U32 R7, RZ, RZ, 0x1 ;  /* 0x00000001ff077424 */ /* 0x000fe400078e00ff */
[----:B---3--:R-:W-:Y:S02]  /*83e0*/  IMAD R11, R10, R30, R11 ;  /* 0x0000001e0a0b7224 */ /* 0x008fe400078e020b */
[----:B------:R-:W-:Y:S01]  /*83f0*/  IMAD R14, R5, R23, R14 ;  /* 0x00000017050e7224 */ /* 0x000fe200078e020e */
[----:B------:R-:W-:-:S04]  /*8400*/  PRMT R5, R7, 0x7610, R5 ;  /* 0x0000761007057816 */ /* 0x000fc80000000005 */
[----:B------:R-:W-:Y:S02]  /*8410*/  SEL R7, R14, R11, !P3 ;  /* 0x0000000b0e077207 */ /* 0x000fe40005800000 */
[----:B------:R-:W-:-:S07]  /*8420*/  SEL R14, R11, R14, !P3 ;  /* 0x0000000e0b0e7207 */ /* 0x000fce0005800000 */
.L_x_173:
[----:B------:R-:W-:-:S08]  /*8430*/  NOP ;  /* 0x0000000000007918 */ /* 0x000fd00000000000 */
[----:B------:R-:W0:-:S00]  /*8440*/  USETMAXREG.DEALLOC.CTAPOOL 0x28 ;  /* 0x00000028000079c8 */ /* 0x000e0000080e0500 */
[----:B0-----:R-:W-:-:S13]  /*8450*/  ISETP.NE.AND P0, PT, R6, RZ, PT ;  /* 0x000000ff0600720c */ /* 0x001fda0003f05270 */
[----:B------:R-:W-:Y:S05]  /*8460*/  @P0 EXIT ;  /* 0x000000000000094d */ /* 0x000fea0003800000 */
[----:B------:R-:W-:Y:S01]  /*8470*/  LOP3.LUT P0, RZ, R5, 0xff, RZ, 0xc0, !PT ;  /* 0x000000ff05ff7812 */ /* 0x000fe2000780c0ff */
[----:B------:R-:W-:Y:S02]  /*8480*/  IMAD.MOV.U32 R5, RZ, RZ, 0x1 ;  /* 0x00000001ff057424 */ /* 0x000fe400078e00ff */
[----:B------:R-:W-:-:S10]  /*8490*/  IMAD.MOV.U32 R13, RZ, RZ, RZ ;  /* 0x000000ffff0d7224 */ /* 0x000fd400078e00ff */
[----:B------:R-:W-:Y:S05]  /*84a0*/  @!P0 BRA `(.L_x_176) ;  /* 0x0000000c00348947 */ /* 0x000fea0003800000 */
[----:B------:R-:W0:Y:S01]  /*84b0*/  LDC R5, c[0x0][0x28c] ;  /* 0x0000a300ff057b82 */ /* 0x000e220000000800 */
[----:B------:R-:W-:Y:S01]  /*84c0*/  ULDC UR5, c[0x0][0x658] ;  /* 0x0001960000057ab9 */ /* 0x000fe20000000800 */
[----:B------:R-:W-:Y:S01]  /*84d0*/  UMOV UR7, 0xffffffff ;  /* 0xffffffff00077882 */ /* 0x000fe20000000000 */
[----:B------:R-:W-:Y:S01]  /*84e0*/  ULDC UR6, c[0x0][0xc] ;  /* 0x0000030000067ab9 */ /* 0x000fe20000000800 */
[----:B------:R-:W-:Y:S01]  /*84f0*/  USHF.L.U32 UR8, UR7, UR5, URZ ;  /* 0x0000000507087299 */ /* 0x000fe2000800063f */
[----:B------:R-:W-:Y:S01]  /*8500*/  BSSY B0, `(.L_x_176) ;  /* 0x00000c7000007945 */ /* 0x000fe20003800000 */
[----:B------:R-:W-:Y:S01]  /*8510*/  UMOV UR9, 0x1 ;  /* 0x0000000100097882 */ /* 0x000fe20000000000 */
[----:B------:R-:W-:Y:S01]  /*8520*/  ULDC UR7, c[0x0][0x10] ;  /* 0x0000040000077ab9 */ /* 0x000fe20000000800 */
[----:B------:R-:W1:Y:S01]  /*8530*/  S2UR UR10, SR_CgaCtaId ;  /* 0x00000000000a79c3 */ /* 0x000e620000008800 */
[----:B------:R-:W-:Y:S01]  /*8540*/  UIMAD.WIDE.U32 UR6, UR6, UR7, URZ ;  /* 0x00000007060672a5 */ /* 0x000fe2000f8e003f */
[----:B------:R-:W-:Y:S01]  /*8550*/  IMAD.MOV.U32 R16, RZ, RZ, 0x1 ;  /* 0x00000001ff107424 */ /* 0x000fe200078e00ff */
[----:B------:R-:W-:Y:S01]  /*8560*/  USHF.L.U32 UR18, UR9, UR5, URZ ;  /* 0x0000000509127299 */ /* 0x000fe2000800063f */
[----:B------:R-:W-:Y:S01]  /*8570*/  LOP3.LUT R15, R4, 0x2, RZ, 0xfc, !PT ;  /* 0x00000002040f7812 */ /* 0x000fe200078efcff */
[----:B------:R-:W-:Y:S01]  /*8580*/  IMAD.MOV.U32 R13, RZ, RZ, RZ ;  /* 0x000000ffff0d7224 */ /* 0x000fe200078e00ff */
[----:B------:R-:W-:Y:S01]  /*8590*/  ULDC UR5, c[0x0][0x14] ;  /* 0x0000050000057ab9 */ /* 0x000fe20000000800 */
[----:B------:R-:W-:Y:S01]  /*85a0*/  ULDC UR4, c[0x0][0x600] ;  /* 0x0001800000047ab9 */ /* 0x000fe20000000800 */
[----:B------:R-:W-:-:S02]  /*85b0*/  UIMAD.WIDE.U32 UR20, UR6, UR5, URZ ;  /* 0x00000005061472a5 */ /* 0x000fc4000f8e003f */
[----:B------:R-:W-:Y:S02]  /*85c0*/  UIMAD UR13, UR7, UR5, URZ ;  /* 0x00000005070d72a4 */ /* 0x000fe4000f8e023f */
[----:B------:R-:W-:Y:S02]  /*85d0*/  UIADD3 UR4, UR4, -0x1, URZ ;  /* 0xffffffff04047890 */ /* 0x000fe4000fffe03f */
[----:B------:R-:W-:Y:S01]  /*85e0*/  ULOP3.LUT UR17, URZ, UR8, URZ, 0x33, !UPT ;  /* 0x000000083f117292 */ /* 0x000fe2000f8e333f */
[----:B0-----:R-:W-:Y:S01]  /*85f0*/  VIADD R5, R5, 0x3f ;  /* 0x0000003f05057836 */ /* 0x001fe20000000000 */
[----:B------:R-:W-:Y:S01]  /*8600*/  UIADD3 UR13, UR21, UR13, URZ ;  /* 0x0000000d150d7290 */ /* 0x000fe2000fffe03f */
[----:B------:R-:W-:-:S03]  /*8610*/  ULDC.64 UR22, c[0x0][0x198] ;  /* 0x0000660000167ab9 */ /* 0x000fc60000000a00 */
[----:B------:R-:W-:Y:S01]  /*8620*/  SHF.R.S32.HI R6, RZ, 0x1f, R5 ;  /* 0x0000001fff067819 */ /* 0x000fe20000011405 */
[----:B-1----:R-:W-:-:S03]  /*8630*/  IMAD.U32 R11, RZ, RZ, UR10 ;  /* 0x0000000aff0b7e24 */ /* 0x002fc6000f8e00ff */
[----:B------:R-:W-:Y:S01]  /*8640*/  LEA.HI R6, R6, R5, RZ, 0x6 ;  /* 0x0000000506067211 */ /* 0x000fe200078f30ff */
[----:B------:R-:W-:-:S03]  /*8650*/  IMAD.MOV.U32 R5, RZ, RZ, 0x1 ;  /* 0x00000001ff057424 */ /* 0x000fc600078e00ff */
[----:B------:R-:W-:-:S05]  /*8660*/  SHF.R.S32.HI R10, RZ, 0x6, R6 ;  /* 0x00000006ff0a7819 */ /* 0x000fca0000011406 */
[----:B------:R-:W-:-:S07]  /*8670*/  VIADD R12, R10, 0x1 ;  /* 0x000000010a0c7836 */ /* 0x000fce0000000000 */
.L_x_187:
[----:B------:R-:W-:-:S03]  /*8680*/  UMOV UR5, 0xffffffff ;  /* 0xffffffff00057882 */ /* 0x000fc60000000000 */
[----:B------:R-:W-:Y:S05]  /*8690*/  BRA.DIV UR5, `(.L_x_177) ;  /* 0x0000001605107947 */ /* 0x000fea000b800000 */
[----:B------:R-:W-:-:S13]  /*86a0*/  ELECT P0, URZ, PT ;  /* 0x00000000003f782f */ /* 0x000fda0003800000 */
.L_x_208:
[----:B------:R-:W0:Y:S01]  /*86b0*/  LDC R6, c[0x0][0x28c] ;  /* 0x0000a300ff067b82 */ /* 0x000e220000000800 */
[----:B------:R-:W-:Y:S01]  /*86c0*/  BSSY B1, `(.L_x_178) ;  /* 0x0000039000017945 */ /* 0x000fe20003800000 */
[----:B0-----:R-:W-:-:S13]  /*86d0*/  ISETP.LT.OR P0, PT, R6, 0x1, !P0 ;  /* 0x000000010600780c */ /* 0x001fda0004701670 */
[----:B------:R-:W-:Y:S05]  /*86e0*/  @P0 BRA `(.L_x_179) ;  /* 0x0000000000d80947 */ /* 0x000fea0003800000 */
[----:B------:R-:W-:Y:S02]  /*86f0*/  IMAD R14, R14, 0x8, R11 ;  /* 0x000000080e0e7824 */ /* 0x000fe400078e020b */
[----:B------:R-:W-:Y:S02]  /*8700*/  IMAD.SHL.U32 R18, R7, 0x80, RZ ;  /* 0x0000008007127824 */ /* 0x000fe400078e00ff */
[----:B------:R-:W-:Y:S02]  /*8710*/  IMAD.MOV.U32 R22, RZ, RZ, RZ ;  /* 0x000000ffff167224 */ /* 0x000fe400078e00ff */
[----:B------:R-:W-:Y:S02]  /*8720*/  IMAD.MOV.U32 R6, RZ, RZ, R12 ;  /* 0x000000ffff067224 */ /* 0x000fe400078e000c */
[----:B------:R-:W-:Y:S02]  /*8730*/  IMAD.MOV.U32 R7, RZ, RZ, R5 ;  /* 0x000000ffff077224 */ /* 0x000fe400078e0005 */
[----:B------:R-:W-:-:S02]  /*8740*/  IMAD.MOV.U32 R8, RZ, RZ, R13 ;  /* 0x000000ffff087224 */ /* 0x000fc400078e000d */
[----:B------:R-:W-:-:S07]  /*8750*/  IMAD.SHL.U32 R19, R14, 0x10, RZ ;  /* 0x000000100e137824 */ /* 0x000fce00078e00ff */
.L_x_182:
[----:B------:R-:W0:Y:S01]  /*8760*/  S2UR UR5, SR_CgaCtaId ;  /* 0x00000000000579c3 */ /* 0x000e220000008800 */
[----:B------:R-:W-:Y:S02]  /*8770*/  MOV R14, 0x400 ;  /* 0x00000400000e7802 */ /* 0x000fe40000000f00 */
[----:B------:R-:W-:Y:S02]  /*8780*/  SHF.L.U32 R9, R7, 0x1f, RZ ;  /* 0x0000001f07097819 */ /* 0x000fe400000006ff */
[----:B------:R-:W-:Y:S01]  /*8790*/  LOP3.LUT P1, RZ, R0, 0x7f, RZ, 0xc0, !PT ;  /* 0x0000007f00ff7812 */ /* 0x000fe2000782c0ff */
[----:B0-----:R-:W-:-:S05]  /*87a0*/  IMAD.U32 R11, RZ, RZ, UR5 ;  /* 0x00000005ff0b7e24 */ /* 0x001fca000f8e00ff */
[----:B------:R-:W-:-:S07]  /*87b0*/  LEA R21, R11, R14, 0x18 ;  /* 0x0000000e0b157211 */ /* 0x000fce00078ec0ff */
[----:B------:R-:W0:Y:S01]  /*87c0*/  @!P1 LDC R14, c[0x0][0x500] ;  /* 0x00014000ff0e9b82 */ /* 0x000e220000000800 */
[----:B------:R-:W-:-:S04]  /*87d0*/  IMAD R20, R8, 0x8, R21 ;  /* 0x0000000808147824 */ /* 0x000fc800078e0215 */
[----:B------:R-:W1:Y:S02]  /*87e0*/  SYNCS.PHASECHK.TRANS64.TRYWAIT P0, [R20+URZ+0x70], R9 ;  /* 0x00007009140075a7 */ /* 0x000e64000800017f */
[----:B-1----:R-:W-:Y:S05]  /*87f0*/  @!P0 BRA `(.L_x_180) ;  /* 0x0000001000d88947 */ /* 0x002fea0003800000 */
.L_x_209:
[----:B-1----:R-:W-:Y:S01]  /*8800*/  PRMT R9, R15, 0x9910, RZ ;  /* 0x000099100f097816 */ /* 0x002fe200000000ff */
[----:B0-----:R0:W-:Y:S03]  /*8810*/  @!P1 SYNCS.ARRIVE.TRANS64 RZ, [R20+URZ], R14 ;  /* 0x0000000e14ff99a7 */ /* 0x0011e6000800003f */
[----:B------:R-:W-:-:S13]  /*8820*/  ISETP.NE.AND P0, PT, R9, 0x2, PT ;  /* 0x000000020900780c */ /* 0x000fda0003f05270 */
[----:B0-----:R-:W-:Y:S05]  /*8830*/  @P0 BRA `(.L_x_181) ;  /* 0x0000000000040947 */ /* 0x001fea0003800000 */
[----:B------:R-:W-:Y:S01]  /*8840*/  BPT.TRAP 0x1 ;  /* 0x000000040000795c */ /* 0x000fe20000300000 */
.L_x_181:
[----:B------:R-:W-:Y:S01]  /*8850*/  IMAD.SHL.U32 R14, R8, 0x2000, RZ ;  /* 0x00002000080e7824 */ /* 0x000fe200078e00ff */
[----:B------:R-:W-:Y:S01]  /*8860*/  R2UR UR8, R21 ;  /* 0x00000000150872ca */ /* 0x000fe200000e0000 */
[----:B------:R-:W-:Y:S01]  /*8870*/  VIADD R6, R6, 0xffffffff ;  /* 0xffffffff06067836 */ /* 0x000fe20000000000 */
[----:B------:R-:W-:Y:S01]  /*8880*/  R2UR UR9, R20 ;  /* 0x00000000140972ca */ /* 0x000fe200000e0000 */
[--C-:B------:R-:W-:Y:S01]  /*8890*/  IMAD R9, R11, 0x400, R14.reuse ;  /* 0x000004000b097824 */ /* 0x100fe200078e020e */
[----:B------:R-:W-:Y:S01]  /*88a0*/  IADD3 R14, R21, 0x1c200, R14 ;  /* 0x0001c200150e7810 */ /* 0x000fe20007ffe00e */
[----:B------:R-:W-:Y:S01]  /*88b0*/  UIADD3 UR6, UP0, UR22, 0xf0, URZ ;  /* 0x000000f016067890 */ /* 0x000fe2000ff1e03f */
[----:B------:R-:W-:Y:S01]  /*88c0*/  R2UR UR11, R19 ;  /* 0x00000000130b72ca */ /* 0x000fe200000e0000 */
[----:B------:R-:W-:Y:S01]  /*88d0*/  UIADD3 UR24, UP1, UR22, 0x1f0, URZ ;  /* 0x000001f016187890 */ /* 0x000fe2000ff3e03f */
[----:B------:R-:W-:Y:S01]  /*88e0*/  R2UR UR5, R9 ;  /* 0x00000000090572ca */ /* 0x000fe200000e0000 */
[----:B------:R-:W-:Y:S01]  /*88f0*/  UIADD3.X UR7, URZ, UR23, URZ, UP0, !UPT ;  /* 0x000000173f077290 */ /* 0x000fe200087fe43f */
[----:B------:R-:W-:Y:S01]  /*8900*/  R2UR UR10, R22 ;  /* 0x00000000160a72ca */ /* 0x000fe200000e0000 */
[----:B------:R-:W-:Y:S01]  /*8910*/  VIADD R8, R8, 0x1 ;  /* 0x0000000108087836 */ /* 0x000fe20000000000 */
[----:B------:R-:W-:Y:S01]  /*8920*/  R2UR UR12, R17 ;  /* 0x00000000110c72ca */ /* 0x000fe200000e0000 */
[----:B------:R-:W-:Y:S01]  /*8930*/  UIADD3.X UR25, URZ, UR23, URZ, UP1, !UPT ;  /* 0x000000173f197290 */ /* 0x000fe20008ffe43f */
[----:B------:R-:W-:Y:S01]  /*8940*/  R2UR UR16, R14 ;  /* 0x000000000e1072ca */ /* 0x000fe200000e0000 */
[----:B------:R-:W-:Y:S01]  /*8950*/  UMOV UR14, 0x0 ;  /* 0x00000000000e7882 */ /* 0x000fe20000000000 */
[----:B------:R-:W-:Y:S01]  /*8960*/  R2UR UR19, R18 ;  /* 0x00000000121372ca */ /* 0x000fe200000e0000 */
[----:B------:R-:W-:Y:S01]  /*8970*/  UMOV UR15, 0x10000000 ;  /* 0x10000000000f7882 */ /* 0x000fe20000000000 */
[----:B------:R-:W-:Y:S01]  /*8980*/  ISETP.GT.AND P1, PT, R6, 0x1, PT ;  /* 0x000000010600780c */ /* 0x000fe20003f24270 */
[----:B------:R-:W-:Y:S01]  /*8990*/  VIADD R22, R22, 0x40 ;  /* 0x0000004016167836 */ /* 0x000fe20000000000 */
[----:B------:R-:W-:Y:S01]  /*89a0*/  ISETP.NE.AND P0, PT, R8, 0xe, PT ;  /* 0x0000000e0800780c */ /* 0x000fe20003f05270 */
[----:B------:R-:W-:-:S03]  /*89b0*/  UIADD3 UR8, UR8, 0x200, UR5 ;  /* 0x0000020008087890 */ /* 0x000fc6000fffe005 */
[----:B------:R-:W-:Y:S01]  /*89c0*/  UMOV UR5, 0xff0000 ;  /* 0x00ff000000057882 */ /* 0x000fe20000000000 */
[----:B------:R-:W-:Y:S02]  /*89d0*/  SEL R14, RZ, 0x1, P0 ;  /* 0x00000001ff0e7807 */ /* 0x000fe40000000000 */
[----:B------:R-:W-:Y:S02]  /*89e0*/  SEL R8, R8, RZ, P0 ;  /* 0x000000ff08087207 */ /* 0x000fe40000000000 */
[----:B------:R-:W-:Y:S01]  /*89f0*/  LOP3.LUT R7, R7, R14, RZ, 0x3c, !PT ;  /* 0x0000000e07077212 */ /* 0x000fe200078e3cff */
[----:B------:R0:W-:Y:S02]  /*8a00*/  UTMALDG.3D.MULTICAST [UR8], [UR6], UR5, desc[UR14] ;  /* 0x00000e08060073b4 */ /* 0x0001e40008011805 */
[----:B0-----:R-:W-:Y:S01]  /*8a10*/  UMOV UR8, UR16 ;  /* 0x0000001000087c82 */ /* 0x001fe20008000000 */
[----:B------:R-:W-:Y:S02]  /*8a20*/  UMOV UR11, UR19 ;  /* 0x00000013000b7c82 */ /* 0x000fe40008000000 */
[----:B------:R0:W-:Y:S02]  /*8a30*/  UTMALDG.3D [UR8], [UR24], desc[UR14] ;  /* 0x00000e08180075b4 */ /* 0x0001e40008011000 */
[----:B0-----:R-:W-:Y:S05]  /*8a40*/  @P1 BRA `(.L_x_182) ;  /* 0xfffffffc00441947 */ /* 0x001fea000383ffff */
.L_x_179:
[----:B------:R-:W-:Y:S05]  /*8a50*/  BSYNC B1 ;  /* 0x0000000000017941 */ /* 0x000fea0003800000 */
.L_x_178:
[----:B------:R-:W-:Y:S01]  /*8a60*/  LOP3.LUT P1, RZ, R16, 0xff, RZ, 0xc0, !PT ;  /* 0x000000ff10ff7812 */ /* 0x000fe2000782c0ff */
[C---:B------:R-:W-:Y:S01]  /*8a70*/  IMAD.IADD R13, R10.reuse, 0x1, R13 ;  /* 0x000000010a0d7824 */ /* 0x040fe200078e020d */
[----:B------:R-:W-:Y:S01]  /*8a80*/  ULDC.64 UR6, c[0x0][0x650] ;  /* 0x0001940000067ab9 */ /* 0x000fe20000000a00 */
[C---:B------:R-:W-:Y:S01]  /*8a90*/  ISETP.GE.U32.AND P2, PT, R10.reuse, 0xe, PT ;  /* 0x0000000e0a00780c */ /* 0x040fe20003f46070 */
[----:B------:R-:W-:Y:S01]  /*8aa0*/  BSSY B1, `(.L_x_183) ;  /* 0x000006a000017945 */ /* 0x000fe20003800000 */
[----:B------:R-:W-:Y:S01]  /*8ab0*/  IMAD.MOV.U32 R14, RZ, RZ, -0x1 ;  /* 0xffffffffff0e7424 */ /* 0x000fe200078e00ff */
[----:B------:R-:W-:Y:S01]  /*8ac0*/  ISETP.GT.U32.AND P0, PT, R13, 0xd, PT ;  /* 0x0000000d0d00780c */ /* 0x000fe20003f04070 */
[----:B------:R-:W-:Y:S01]  /*8ad0*/  IMAD.MOV.U32 R17, RZ, RZ, -0x1 ;  /* 0xffffffffff117424 */ /* 0x000fe200078e00ff */
[----:B------:R-:W-:Y:S02]  /*8ae0*/  SHF.R.U32.HI R6, RZ, 0x1, R13 ;  /* 0x00000001ff067819 */ /* 0x000fe4000001160d */
[----:B------:R-:W-:-:S02]  /*8af0*/  ISETP.LT.U32.AND P0, PT, R10, 0xe, P0 ;  /* 0x0000000e0a00780c */ /* 0x000fc40000701070 */
[----:B------:R-:W-:Y:S01]  /*8b00*/  PRMT R16, RZ, 0x7610, R16 ;  /* 0x00007610ff107816 */ /* 0x000fe20000000010 */
[----:B------:R-:W0:Y:S01]  /*8b10*/  @P1 S2R R11, SR_CgaCtaId ;  /* 0x00000000000b1919 */ /* 0x000e220000008800 */
[----:B------:R-:W-:Y:S01]  /*8b20*/  @P1 MOV R8, 0x400 ;  /* 0x0000040000081802 */ /* 0x000fe20000000f00 */
[----:B------:R-:W-:Y:S01]  /*8b30*/  IMAD.WIDE.U32 R6, R6, -0x6db6db6d, RZ ;  /* 0x9249249306067825 */ /* 0x000fe200078e00ff */
[----:B------:R-:W-:-:S04]  /*8b40*/  SEL R6, RZ, 0x1, !P0 ;  /* 0x00000001ff067807 */ /* 0x000fc80004000000 */
[----:B------:R-:W-:Y:S02]  /*8b50*/  LOP3.LUT R5, R5, R6, RZ, 0x3c, !PT ;  /* 0x0000000605057212 */ /* 0x000fe400078e3cff */
[----:B------:R-:W-:Y:S02]  /*8b60*/  PRMT R6, RZ, 0x7610, R6 ;  /* 0x00007610ff067816 */ /* 0x000fe40000000006 */
[----:B0-----:R-:W-:-:S04]  /*8b70*/  @P1 LEA R8, R11, R8, 0x18 ;  /* 0x000000080b081211 */ /* 0x001fc800078ec0ff */
[----:B------:R0:W-:Y:S01]  /*8b80*/  @P1 SYNCS.ARRIVE.TRANS64.A1T0 RZ, [R8+URZ+0xf8], RZ ;  /* 0x0000f8ff08ff19a7 */ /* 0x0001e2000810003f */
[----:B------:R-:W-:-:S04]  /*8b90*/  IADD3 R2, P1, R2, UR20, RZ ;  /* 0x0000001402027c10 */ /* 0x000fc8000ff3e0ff */
[----:B------:R-:W-:Y:S02]  /*8ba0*/  IADD3.X R3, R3, UR13, RZ, P1, !PT ;  /* 0x0000000d03037c10 */ /* 0x000fe40008ffe4ff */
[----:B------:R-:W-:Y:S02]  /*8bb0*/  ISETP.GE.U32.AND P0, PT, R2, UR6, PT ;  /* 0x0000000602007c0c */ /* 0x000fe4000bf06070 */
[----:B0-----:R-:W-:Y:S01]  /*8bc0*/  SHF.R.U32.HI R8, RZ, 0x2, R7 ;  /* 0x00000002ff087819 */ /* 0x001fe20000011607 */
[----:B------:R-:W-:Y:S01]  /*8bd0*/  IMAD.MOV.U32 R7, RZ, RZ, -0x1 ;  /* 0xffffffffff077424 */ /* 0x000fe200078e00ff */
[----:B------:R-:W-:Y:S02]  /*8be0*/  ISETP.GE.U32.AND.EX P0, PT, R3, UR7, PT, P0 ;  /* 0x0000000703007c0c */ /* 0x000fe4000bf06100 */
[----:B------:R-:W-:Y:S01]  /*8bf0*/  @P2 LOP3.LUT R5, R5, 0x1, R8, 0x78, !PT ;  /* 0x0000000105052812 */ /* 0x000fe200078e7808 */
[----:B------:R-:W-:-:S10]  /*8c00*/  IMAD R13, R8, -0xe, R13 ;  /* 0xfffffff2080d7824 */ /* 0x000fd400078e020d */
[----:B------:R-:W-:Y:S05]  /*8c10*/  @P0 BRA `(.L_x_184) ;  /* 0x0000000400480947 */ /* 0x000fea0003800000 */
[----:B------:R-:W0:Y:S01]  /*8c20*/  S2R R18, SR_CTAID.X ;  /* 0x0000000000127919 */ /* 0x000e220000002500 */
[----:B------:R-:W-:Y:S01]  /*8c30*/  ULDC.64 UR6, c[0x0][0x628] ;  /* 0x00018a0000067ab9 */ /* 0x000fe20000000a00 */
[----:B------:R-:W1:Y:S01]  /*8c40*/  LDC R19, c[0x0][0x144] ;  /* 0x00005100ff137b82 */ /* 0x000e620000000800 */
[----:B------:R-:W-:Y:S01]  /*8c50*/  ISETP.NE.U32.AND P0, PT, RZ, UR6, PT ;  /* 0x00000006ff007c0c */ /* 0x000fe2000bf05070 */
[----:B------:R-:W2:Y:S01]  /*8c60*/  S2R R14, SR_CTAID.Y ;  /* 0x00000000000e7919 */ /* 0x000ea20000002600 */
[----:B------:R-:W-:Y:S01]  /*8c70*/  ULDC UR8, c[0x0][0x630] ;  /* 0x00018c0000087ab9 */ /* 0x000fe20000000800 */
[----:B------:R-:W-:Y:S01]  /*8c80*/  ULDC UR9, c[0x0][0x150] ;  /* 0x0000540000097ab9 */ /* 0x000fe20000000800 */
[----:B------:R-:W-:Y:S01]  /*8c90*/  ISETP.NE.AND.EX P0, PT, RZ, UR7, PT, P0 ;  /* 0x00000007ff007c0c */ /* 0x000fe2000bf05300 */
[----:B------:R-:W-:Y:S02]  /*8ca0*/  IMAD.MOV.U32 R6, RZ, RZ, R2 ;  /* 0x000000ffff067224 */ /* 0x000fe400078e0002 */
[----:B------:R-:W-:Y:S01]  /*8cb0*/  IMAD.MOV.U32 R7, RZ, RZ, R3 ;  /* 0x000000ffff077224 */ /* 0x000fe200078e0003 */
[----:B0-----:R-:W-:-:S09]  /*8cc0*/  I2FP.F32.U32 R20, R18 ;  /* 0x0000001200147245 */ /* 0x001fd20000201000 */
[----:B------:R-:W-:Y:S05]  /*8cd0*/  @!P0 BRA `(.L_x_185) ;  /* 0x0000000000288947 */ /* 0x000fea0003800000 */
[----:B------:R-:W-:Y:S02]  /*8ce0*/  ULDC UR5, c[0x0][0x634] ;  /* 0x00018d0000057ab9 */ /* 0x000fe40000000800 */
[----:B------:R-:W-:-:S05]  /*8cf0*/  IADD3 R7, P0, R2, UR5, RZ ;  /* 0x0000000502077c10 */ /* 0x000fca000ff1e0ff */
[----:B------:R-:W-:-:S04]  /*8d00*/  IMAD.X R17, RZ, RZ, R3, P0 ;  /* 0x000000ffff117224 */ /* 0x000fc800000e0603 */
[----:B------:R-:W-:-:S04]  /*8d10*/  IMAD.WIDE.U32 R8, R17, UR6, RZ ;  /* 0x0000000611087c25 */ /* 0x000fc8000f8e00ff */
[----:B------:R-:W-:-:S04]  /*8d20*/  IMAD.WIDE.U32 R8, P0, R7, UR7, R8 ;  /* 0x0000000707087c25 */ /* 0x000fc8000f800008 */
[----:B------:R-:W-:-:S04]  /*8d30*/  IMAD.WIDE.U32 R6, R7, UR6, RZ ;  /* 0x0000000607067c25 */ /* 0x000fc8000f8e00ff */
[----:B------:R-:W-:Y:S01]  /*8d40*/  IMAD.MOV.U32 R6, RZ, RZ, R9 ;  /* 0x000000ffff067224 */ /* 0x000fe200078e0009 */
[----:B------:R-:W-:Y:S01]  /*8d50*/  IADD3 RZ, P1, R7, R8, RZ ;  /* 0x0000000807ff7210 */ /* 0x000fe20007f3e0ff */
[----:B------:R-:W-:-:S04]  /*8d60*/  IMAD.X R7, RZ, RZ, RZ, P0 ;  /* 0x000000ffff077224 */ /* 0x000fc800000e06ff */
[----:B------:R-:W-:-:S08]  /*8d70*/  IMAD.WIDE.U32.X R6, R17, UR7, R6, P1 ;  /* 0x0000000711067c25 */ /* 0x000fd000088e0406 */
.L_x_185:
[----:B------:R-:W-:Y:S01]  /*8d80*/  FMUL R20, R20, UR9 ;  /* 0x0000000914147c20 */ /* 0x000fe20008400000 */
[--C-:B------:R-:W-:Y:S01]  /*8d90*/  SHF.R.U64 R17, R6, UR8, R7.reuse ;  /* 0x0000000806117c19 */ /* 0x100fe20008001207 */
[----:B------:R-:W-:Y:S01]  /*8da0*/  ULDC.64 UR6, c[0x0][0x620] ;  /* 0x0001880000067ab9 */ /* 0x000fe20000000a00 */
[----:B------:R-:W-:Y:S01]  /*8db0*/  SHF.R.U32.HI R6, RZ, UR8, R7 ;  /* 0x00000008ff067c19 */ /* 0x000fe20008011607 */
[----:B------:R-:W-:Y:S01]  /*8dc0*/  ULDC.64 UR8, c[0x0][0x640] ;  /* 0x0001900000087ab9 */ /* 0x000fe20000000a00 */
[----:B------:R-:W-:Y:S01]  /*8dd0*/  IADD3 R7, P0, RZ, -R17, RZ ;  /* 0x80000011ff077210 */ /* 0x000fe20007f1e0ff */
[----:B------:R-:W0:Y:S01]  /*8de0*/  F2I.U32.TRUNC.NTZ R20, R20 ;  /* 0x0000001400147305 */ /* 0x000e22000020f000 */
[----:B------:R-:W3:Y:S01]  /*8df0*/  LDC R21, c[0x0][0x148] ;  /* 0x00005200ff157b82 */ /* 0x000ee20000000800 */
[----:B------:R-:W-:Y:S02]  /*8e00*/  ULDC UR5, c[0x0][0x618] ;  /* 0x0001860000057ab9 */ /* 0x000fe40000000800 */
[----:B------:R-:W-:Y:S01]  /*8e10*/  IMAD.X R6, RZ, RZ, ~R6, P0 ;  /* 0x000000ffff067224 */ /* 0x000fe200000e0e06 */
[----:B------:R-:W-:-:S03]  /*8e20*/  ISETP.NE.U32.AND P0, PT, RZ, UR8, PT ;  /* 0x00000008ff007c0c */ /* 0x000fc6000bf05070 */
[----:B------:R-:W-:Y:S01]  /*8e30*/  IMAD R6, R6, UR6, RZ ;  /* 0x0000000606067c24 */ /* 0x000fe2000f8e02ff */
[----:B------:R-:W-:-:S03]  /*8e40*/  ISETP.NE.AND.EX P0, PT, RZ, UR9, PT, P0 ;  /* 0x00000009ff007c0c */ /* 0x000fc6000bf05300 */
[C---:B------:R-:W-:Y:S02]  /*8e50*/  IMAD R9, R7.reuse, UR7, R6 ;  /* 0x0000000707097c24 */ /* 0x040fe4000f8e0206 */
[----:B------:R-:W-:Y:S01]  /*8e60*/  IMAD.WIDE.U32 R6, R7, UR6, R2 ;  /* 0x0000000607067c25 */ /* 0x000fe2000f8e0002 */
[----:B------:R-:W-:-:S03]  /*8e70*/  ULDC UR6, c[0x0][0x154] ;  /* 0x0000550000067ab9 */ /* 0x000fc60000000800 */
[----:B0-----:R-:W-:Y:S02]  /*8e80*/  IMAD.MOV R8, RZ, RZ, -R20 ;  /* 0x000000ffff087224 */ /* 0x001fe400078e0a14 */
[----:B------:R-:W-:Y:S02]  /*8e90*/  IMAD.IADD R7, R7, 0x1, R9 ;  /* 0x0000000107077824 */ /* 0x000fe400078e0209 */
[----:B-1----:R-:W-:Y:S01]  /*8ea0*/  IMAD R18, R19, R8, R18 ;  /* 0x0000000813127224 */ /* 0x002fe200078e0212 */
[----:B--2---:R-:W-:Y:S02]  /*8eb0*/  I2FP.F32.U32 R8, R14 ;  /* 0x0000000e00087245 */ /* 0x004fe40000201000 */
[--C-:B------:R-:W-:Y:S02]  /*8ec0*/  SHF.R.U64 R19, R6, UR5, R7.reuse ;  /* 0x0000000506137c19 */ /* 0x100fe40008001207 */
[----:B------:R-:W-:Y:S01]  /*8ed0*/  SHF.R.U32.HI R6, RZ, UR5, R7 ;  /* 0x00000005ff067c19 */ /* 0x000fe20008011607 */
[----:B------:R-:W-:Y:S01]  /*8ee0*/  FMUL R8, R8, UR6 ;  /* 0x0000000608087c20 */ /* 0x000fe20008400000 */
[----:B------:R-:W-:-:S02]  /*8ef0*/  ULDC UR5, c[0x0][0x608] ;  /* 0x0001820000057ab9 */ /* 0x000fc40000000800 */
[--C-:B------:R-:W-:Y:S01]  /*8f00*/  SHF.R.U64 R22, R19, UR5, R6.reuse ;  /* 0x0000000513167c19 */ /* 0x100fe20008001206 */
[----:B------:R0:W1:Y:S01]  /*8f10*/  F2I.U32.TRUNC.NTZ R24, R8 ;  /* 0x0000000800187305 */ /* 0x000062000020f000 */
[----:B------:R-:W-:Y:S01]  /*8f20*/  SHF.R.U32.HI R7, RZ, UR5, R6 ;  /* 0x00000005ff077c19 */ /* 0x000fe20008011606 */
[----:B------:R-:W-:-:S03]  /*8f30*/  ULDC UR5, c[0x0][0x658] ;  /* 0x0001960000057ab9 */ /* 0x000fc60000000800 */
[--C-:B------:R-:W-:Y:S02]  /*8f40*/  SHF.R.U64 R20, R22, UR5, R7.reuse ;  /* 0x0000000516147c19 */ /* 0x100fe40008001207 */
[----:B------:R-:W-:-:S03]  /*8f50*/  SHF.R.U32.HI R23, RZ, UR5, R7 ;  /* 0x00000005ff177c19 */ /* 0x000fc60008011607 */
[----:B------:R-:W-:Y:S02]  /*8f60*/  IMAD.MOV.U32 R6, RZ, RZ, R20 ;  /* 0x000000ffff067224 */ /* 0x000fe400078e0014 */
[----:B------:R-:W-:Y:S01]  /*8f70*/  IMAD.MOV.U32 R7, RZ, RZ, R23 ;  /* 0x000000ffff077224 */ /* 0x000fe200078e0017 */
[----:B0-----:R-:W-:Y:S06]  /*8f80*/  @!P0 BRA `(.L_x_186) ;  /* 0x0000000000288947 */ /* 0x001fec0003800000 */
        /* <DEDUP_REMOVED lines=10> */
.L_x_186:
[----:B------:R-:W-:Y:S01]  /*9030*/  ULDC UR5, c[0x0][0x648] ;  /* 0x0001920000057ab9 */ /* 0x000fe20000000800 */
[----:B------:R-:W-:Y:S01]  /*9040*/  LOP3.LUT R22, R22, UR17, RZ, 0xc0, !PT ;  /* 0x0000001116167c12 */ /* 0x000fe2000f8ec0ff */
[----:B-1----:R-:W-:Y:S01]  /*9050*/  IMAD.MOV R24, RZ, RZ, -R24 ;  /* 0x000000ffff187224 */ /* 0x002fe200078e0a18 */
[----:B------:R-:W-:Y:S01]  /*9060*/  SHF.R.U64 R7, R6, UR5, R7 ;  /* 0x0000000506077c19 */ /* 0x000fe20008001207 */
[----:B------:R-:W-:Y:S01]  /*9070*/  ULDC UR5, c[0x0][0x638] ;  /* 0x00018e0000057ab9 */ /* 0x000fe20000000800 */
[----:B------:R-:W-:Y:S01]  /*9080*/  LOP3.LUT R19, R19, UR4, RZ, 0xc0, !PT ;  /* 0x0000000413137c12 */ /* 0x000fe2000f8ec0ff */
[----:B---3--:R-:W-:Y:S01]  /*9090*/  @P3 IMAD R18, R21, R24, R14 ;  /* 0x0000001815123224 */ /* 0x008fe200078e020e */
[----:B------:R-:W-:Y:S01]  /*90a0*/  ULDC UR6, c[0x0][0x610] ;  /* 0x0001840000067ab9 */ /* 0x000fe20000000800 */
[----:B------:R-:W-:Y:S02]  /*90b0*/  IMAD.MOV R9, RZ, RZ, -R7 ;  /* 0x000000ffff097224 */ /* 0x000fe400078e0a07 */
[----:B------:R-:W-:-:S02]  /*90c0*/  IMAD R7, R7, UR18, R22 ;  /* 0x0000001207077c24 */ /* 0x000fc4000f8e0216 */
[----:B------:R-:W-:Y:S01]  /*90d0*/  IMAD R20, R9, UR5, R20 ;  /* 0x0000000509147c24 */ /* 0x000fe2000f8e0214 */
[----:B------:R-:W-:Y:S01]  /*90e0*/  ULDC UR5, c[0x0][0x600] ;  /* 0x0001800000057ab9 */ /* 0x000fe20000000800 */
[----:B------:R-:W-:Y:S02]  /*90f0*/  IMAD R18, R7, UR6, R18 ;  /* 0x0000000607127c24 */ /* 0x000fe4000f8e0212 */
[----:B------:R-:W-:Y:S02]  /*9100*/  IMAD R9, R20, UR5, R19 ;  /* 0x0000000514097c24 */ /* 0x000fe4000f8e0213 */
[----:B------:R-:W-:-:S03]  /*9110*/  IMAD.MOV.U32 R6, RZ, RZ, 0x1 ;  /* 0x00000001ff067424 */ /* 0x000fc600078e00ff */
[----:B------:R-:W-:Y:S02]  /*9120*/  SEL R7, R9, R18, !P3 ;  /* 0x0000001209077207 */ /* 0x000fe40005800000 */
[----:B------:R-:W-:-:S07]  /*9130*/  SEL R14, R18, R9, !P3 ;  /* 0x00000009120e7207 */ /* 0x000fce0005800000 */
.L_x_184:
[----:B------:R-:W-:Y:S05]  /*9140*/  BSYNC B1 ;  /* 0x0000000000017941 */ /* 0x000fea0003800000 */
.L_x_183:
[----:B------:R-:W-:-:S13]  /*9150*/  LOP3.LUT P0, RZ, R6, 0xff, RZ, 0xc0, !PT ;  /* 0x000000ff06ff7812 */ /* 0x000fda000780c0ff */
[----:B------:R-:W-:Y:S05]  /*9160*/  @P0 BRA `(.L_x_187) ;  /* 0xfffffff400440947 */ /* 0x000fea000383ffff */
[----:B------:R-:W-:Y:S05]  /*9170*/  BSYNC B0 ;  /* 0x0000000000007941 */ /* 0x000fea0003800000 */
.L_x_176:
[----:B------:R-:W-:-:S03]  /*9180*/  UMOV UR5, 0xffffffff ;  /* 0xffffffff00057882 */ /* 0x000fc60000000000 */
[----:B------:R-:W-:Y:S05]  /*9190*/  BRA.DIV UR5, `(.L_x_188) ;  /* 0x0000000a05847947 */ /* 0x000fea000b800000 */
[----:B------:R-:W-:-:S13]  /*91a0*/  ELECT P0, URZ, PT ;  /* 0x00000000003f782f */ /* 0x000fda0003800000 */
.L_x_212:
[----:B------:R-:W-:Y:S04]  /*91b0*/  BSSY B0, `(.L_x_189) ;  /* 0x0000085000007945 */ /* 0x000fe80003800000 */
[----:B------:R-:W-:Y:S05]  /*91c0*/  @!P0 BRA `(.L_x_190) ;  /* 0x00000008000c8947 */ /* 0x000fea0003800000 */
[----:B------:R-:W-:-:S04]  /*91d0*/  LOP3.LUT R4, R4, 0x2, RZ, 0xfc, !PT ;  /* 0x0000000204047812 */ /* 0x000fc800078efcff */
[----:B------:R-:W-:-:S13]  /*91e0*/  ISETP.NE.AND P0, PT, R4, 0x3, PT ;  /* 0x000000030400780c */ /* 0x000fda0003f05270 */
[----:B------:R-:W-:Y:S05]  /*91f0*/  @!P0 BRA `(.L_x_191) ;  /* 0x0000000000048947 */ /* 0x000fea0003800000 */
[----:B------:R-:W-:Y:S01]  /*9200*/  BPT.TRAP 0x1 ;  /* 0x000000040000795c */ /* 0x000fe20000300000 */
.L_x_191:
[----:B------:R-:W0:Y:S01]  /*9210*/  S2R R3, SR_CgaCtaId ;  /* 0x0000000000037919 */ /* 0x000e220000008800 */
[----:B------:R-:W-:-:S04]  /*9220*/  MOV R0, 0x400 ;  /* 0x0000040000007802 */ /* 0x000fc80000000f00 */
[----:B0-----:R-:W-:Y:S02]  /*9230*/  LEA R0, R3, R0, 0x18 ;  /* 0x0000000003007211 */ /* 0x001fe400078ec0ff */
[----:B------:R-:W-:-:S03]  /*9240*/  SHF.L.U32 R3, R5, 0x1f, RZ ;  /* 0x0000001f05037819 */ /* 0x000fc600000006ff */
[----:B------:R-:W-:-:S04]  /*9250*/  VIADD R0, R0, 0x70 ;  /* 0x0000007000007836 */ /* 0x000fc80000000000 */
[C---:B------:R-:W-:Y:S02]  /*9260*/  IMAD R6, R13.reuse, 0x8, R0 ;  /* 0x000000080d067824 */ /* 0x040fe400078e0200 */
[----:B------:R-:W-:Y:S02]  /*9270*/  VIADD R13, R13, 0x1 ;  /* 0x000000010d0d7836 */ /* 0x000fe40000000000 */
[----:B------:R-:W0:Y:S03]  /*9280*/  SYNCS.PHASECHK.TRANS64.TRYWAIT P0, [R6+URZ], R3 ;  /* 0x00000003060075a7 */ /* 0x000e26000800017f */
[----:B------:R-:W-:-:S04]  /*9290*/  ISETP.NE.AND P1, PT, R13, 0xe, PT ;  /* 0x0000000e0d00780c */ /* 0x000fc80003f25270 */
[----:B------:R-:W-:Y:S02]  /*92a0*/  SEL R2, RZ, 0x1, P1 ;  /* 0x00000001ff027807 */ /* 0x000fe40000800000 */
[----:B------:R-:W-:Y:S02]  /*92b0*/  SEL R13, R13, RZ, P1 ;  /* 0x000000ff0d0d7207 */ /* 0x000fe40000800000 */
[----:B------:R-:W-:-:S03]  /*92c0*/  LOP3.LUT R8, R5, R2, RZ, 0x3c, !PT ;  /* 0x0000000205087212 */ /* 0x000fc600078e3cff */
[----:B------:R-:W-:Y:S01]  /*92d0*/  IMAD R7, R13, 0x8, R0 ;  /* 0x000000080d077824 */ /* 0x000fe200078e0200 */
[----:B------:R-:W-:Y:S01]  /*92e0*/  SHF.L.U32 R4, R8, 0x1f, RZ ;  /* 0x0000001f08047819 */ /* 0x000fe200000006ff */
[----:B0-----:R-:W-:Y:S06]  /*92f0*/  @!P0 BRA `(.L_x_192) ;  /* 0x00000008004c8947 */ /* 0x001fec0003800000 */
.L_x_213:
[----:B------:R-:W1:Y:S01]  /*9300*/  SYNCS.PHASECHK.TRANS64.TRYWAIT P0, [R7+URZ], R4 ;  /* 0x00000004070075a7 */ /* 0x000e62000800017f */
[----:B------:R-:W-:-:S05]  /*9310*/  VIADD R2, R13, 0x1 ;  /* 0x000000010d027836 */ /* 0x000fca0000000000 */
[----:B------:R-:W-:-:S04]  /*9320*/  ISETP.NE.AND P1, PT, R2, 0xe, PT ;  /* 0x0000000e0200780c */ /* 0x000fc80003f25270 */
[----:B0-----:R-:W-:Y:S02]  /*9330*/  SEL R3, RZ, 0x1, P1 ;  /* 0x00000001ff037807 */ /* 0x001fe40000800000 */
[----:B------:R-:W-:Y:S02]  /*9340*/  SEL R9, R2, RZ, P1 ;  /* 0x000000ff02097207 */ /* 0x000fe40000800000 */
[----:B------:R-:W-:-:S03]  /*9350*/  LOP3.LUT R8, R8, R3, RZ, 0x3c, !PT ;  /* 0x0000000308087212 */ /* 0x000fc600078e3cff */
[----:B------:R-:W-:Y:S01]  /*9360*/  IMAD R6, R9, 0x8, R0 ;  /* 0x0000000809067824 */ /* 0x000fe200078e0200 */
[----:B------:R-:W-:Y:S01]  /*9370*/  SHF.L.U32 R5, R8, 0x1f, RZ ;  /* 0x0000001f08057819 */ /* 0x000fe200000006ff */
[----:B-1----:R-:W-:Y:S06]  /*9380*/  @!P0 BRA `(.L_x_193) ;  /* 0x00000008003c8947 */ /* 0x002fec0003800000 */
.L_x_214:
[----:B------:R-:W1:Y:S01]  /*9390*/  SYNCS.PHASECHK.TRANS64.TRYWAIT P0, [R6+URZ], R5 ;  /* 0x00000005060075a7 */ /* 0x000e62000800017f */
[----:B------:R-:W-:-:S05]  /*93a0*/  VIADD R2, R9, 0x1 ;  /* 0x0000000109027836 */ /* 0x000fca0000000000 */
[----:B------:R-:W-:-:S04]  /*93b0*/  ISETP.NE.AND P1, PT, R2, 0xe, PT ;  /* 0x0000000e0200780c */ /* 0x000fc80003f25270 */
[----:B------:R-:W-:Y:S02]  /*93c0*/  SEL R3, RZ, 0x1, P1 ;  /* 0x00000001ff037807 */ /* 0x000fe40000800000 */
[----:B0-----:R-:W-:Y:S02]  /*93d0*/  SEL R7, R2, RZ, P1 ;  /* 0x000000ff02077207 */ /* 0x001fe40000800000 */
[----:B------:R-:W-:-:S03]  /*93e0*/  LOP3.LUT R8, R8, R3, RZ, 0x3c, !PT ;  /* 0x0000000308087212 */ /* 0x000fc600078e3cff */
[----:B------:R-:W-:Y:S01]  /*93f0*/  IMAD R9, R7, 0x8, R0 ;  /* 0x0000000807097824 */ /* 0x000fe200078e0200 */
[----:B------:R-:W-:Y:S01]  /*9400*/  SHF.L.U32 R4, R8, 0x1f, RZ ;  /* 0x0000001f08047819 */ /* 0x000fe200000006ff */
[----:B-1----:R-:W-:Y:S06]  /*9410*/  @!P0 BRA `(.L_x_194) ;  /* 0x00000008002c8947 */ /* 0x002fec0003800000 */
.L_x_215:
[----:B------:R-:W1:Y:S01]  /*9420*/  SYNCS.PHASECHK.TRANS64.TRYWAIT P0, [R9+URZ], R4 ;  /* 0x00000004090075a7 */ /* 0x000e62000800017f */
[----:B------:R-:W-:-:S05]  /*9430*/  VIADD R2, R7, 0x1 ;  /* 0x0000000107027836 */ /* 0x000fca0000000000 */
[----:B------:R-:W-:-:S04]  /*9440*/  ISETP.NE.AND P1, PT, R2, 0xe, PT ;  /* 0x0000000e0200780c */ /* 0x000fc80003f25270 */
[----:B------:R-:W-:Y:S02]  /*9450*/  SEL R3, RZ, 0x1, P1 ;  /* 0x00000001ff037807 */ /* 0x000fe40000800000 */
[----:B------:R-:W-:Y:S02]  /*9460*/  SEL R7, R2, RZ, P1 ;  /* 0x000000ff02077207 */ /* 0x000fe40000800000 */
[----:B------:R-:W-:-:S03]  /*9470*/  LOP3.LUT R8, R8, R3, RZ, 0x3c, !PT ;  /* 0x0000000308087212 */ /* 0x000fc600078e3cff */
[----:B0-----:R-:W-:Y:S01]  /*9480*/  IMAD R6, R7, 0x8, R0 ;  /* 0x0000000807067824 */ /* 0x001fe200078e0200 */
[----:B------:R-:W-:Y:S01]  /*9490*/  SHF.L.U32 R5, R8, 0x1f, RZ ;  /* 0x0000001f08057819 */ /* 0x000fe200000006ff */
[----:B-1----:R-:W-:Y:S06]  /*94a0*/  @!P0 BRA `(.L_x_195) ;  /* 0x00000008001c8947 */ /* 0x002fec0003800000 */
.L_x_216:
        /* <DEDUP_REMOVED lines=9> */
.L_x_217:
        /* <DEDUP_REMOVED lines=9> */
.L_x_218:
        /* <DEDUP_REMOVED lines=9> */
.L_x_219:
        /* <DEDUP_REMOVED lines=9> */
.L_x_220:
        /* <DEDUP_REMOVED lines=9> */
.L_x_221:
        /* <DEDUP_REMOVED lines=9> */
.L_x_222:
        /* <DEDUP_REMOVED lines=9> */
.L_x_223:
        /* <DEDUP_REMOVED lines=9> */
.L_x_224:
[----:B------:R-:W1:Y:S01]  /*9930*/  SYNCS.PHASECHK.TRANS64.TRYWAIT P0, [R6+URZ], R5 ;  /* 0x00000005060075a7 */ /* 0x000e62000800017f */
[----:B------:R-:W-:-:S05]  /*9940*/  VIADD R2, R7, 0x1 ;  /* 0x0000000107027836 */ /* 0x000fca0000000000 */
[----:B------:R-:W-:-:S04]  /*9950*/  ISETP.NE.AND P1, PT, R2, 0xe, PT ;  /* 0x0000000e0200780c */ /* 0x000fc80003f25270 */
[----:B0-----:R-:W-:Y:S02]  /*9960*/  SEL R4, RZ, 0x1, P1 ;  /* 0x00000001ff047807 */ /* 0x001fe40000800000 */
[----:B------:R-:W-:Y:S02]  /*9970*/  SEL R3, R2, RZ, P1 ;  /* 0x000000ff02037207 */ /* 0x000fe40000800000 */
[----:B------:R-:W-:Y:S01]  /*9980*/  LOP3.LUT R4, R11, R4, RZ, 0x3c, !PT ;  /* 0x000000040b047212 */ /* 0x000fe200078e3cff */
[----:B-1----:R-:W-:Y:S06]  /*9990*/  @!P0 BRA `(.L_x_204) ;  /* 0x0000000400948947 */ /* 0x002fec0003800000 */
.L_x_225:
[----:B------:R-:W-:Y:S01]  /*99a0*/  IMAD R3, R3, 0x8, R0 ;  /* 0x0000000803037824 */ /* 0x000fe200078e0200 */
[----:B------:R-:W-:-:S07]  /*99b0*/  SHF.L.U32 R0, R4, 0x1f, RZ ;  /* 0x0000001f04007819 */ /* 0x000fce00000006ff */
.L_x_205:
[----:B-1----:R1:W2:Y:S02]  /*99c0*/  SYNCS.PHASECHK.TRANS64.TRYWAIT P0, [R3+URZ], R0 ;  /* 0x00000000030075a7 */ /* 0x0022a4000800017f */
[----:B--2---:R-:W-:Y:S05]  /*99d0*/  @!P0 NANOSLEEP.SYNCS 0x989680 ;  /* 0x009896800000895d */ /* 0x004fea0003900000 */
[----:B------:R-:W2:Y:S02]  /*99e0*/  @!P0 SYNCS.PHASECHK.TRANS64 P0, [R3+URZ], R0 ;  /* 0x00000000030085a7 */ /* 0x000ea4000800007f */
[----:B--2---:R-:W-:Y:S05]  /*99f0*/  @!P0 BRA `(.L_x_205) ;  /* 0xfffffffc00f08947 */ /* 0x004fea000383ffff */
.L_x_190:
[----:B------:R-:W-:Y:S05]  /*9a00*/  BSYNC B0 ;  /* 0x0000000000007941 */ /* 0x000fea0003800000 */
.L_x_189:
[----:B------:R-:W-:Y:S05]  /*9a10*/  EXIT ;  /* 0x000000000000794d */ /* 0x000fea0003800000 */
.L_x_22:
[----:B-1----:R-:W-:-:S04]  /*9a20*/  IMAD.U32 R12, RZ, RZ, UR6 ;  /* 0x00000006ff0c7e24 */ /* 0x002fc8000f8e00ff */
[----:B------:R1:W4:Y:S03]  /*9a30*/  SYNCS.PHASECHK.TRANS64.TRYWAIT P1, [R12+URZ], R11 ;  /* 0x0000000b0c0075a7 */ /* 0x000326000802017f */
[----:B----4-:R-:W-:Y:S05]  /*9a40*/  @!P1 NANOSLEEP.SYNCS 0x989680 ;  /* 0x009896800000995d */ /* 0x010fea0003900000 */
[----:B------:R-:W4:Y:S02]  /*9a50*/  @!P1 SYNCS.PHASECHK.TRANS64 P1, [R12+URZ], R11 ;  /* 0x0000000b0c0095a7 */ /* 0x000f24000802007f */
[----:B----4-:R-:W-:Y:S05]  /*9a60*/  @!P1 BRA `(.L_x_22) ;  /* 0xfffffffc00ec9947 */ /* 0x010fea000383ffff */
[----:B------:R-:W-:Y:S05]  /*9a70*/  BRA `(.L_x_21) ;  /* 0xffffff7c00987947 */ /* 0x000fea000383ffff */
.L_x_28:
[----:B-1----:R-:W-:-:S04]  /*9a80*/  IMAD.U32 R142, RZ, RZ, UR12 ;  /* 0x0000000cff8e7e24 */ /* 0x002fc8000f8e00ff */
[----:B------:R1:W4:Y:S03]  /*9a90*/  SYNCS.PHASECHK.TRANS64.TRYWAIT P1, [R142+URZ], R13 ;  /* 0x0000000d8e0075a7 */ /* 0x000326000802017f */
[----:B----4-:R-:W-:Y:S05]  /*9aa0*/  @!P1 NANOSLEEP.SYNCS 0x989680 ;  /* 0x009896800000995d */ /* 0x010fea0003900000 */
[----:B------:R-:W4:Y:S02]  /*9ab0*/  @!P1 SYNCS.PHASECHK.TRANS64 P1, [R142+URZ], R13 ;  /* 0x0000000d8e0095a7 */ /* 0x000f24000802007f */
[----:B----4-:R-:W-:Y:S05]  /*9ac0*/  @!P1 BRA `(.L_x_28) ;  /* 0xfffffffc00ec9947 */ /* 0x010fea000383ffff */
[----:B------:R-:W-:Y:S05]  /*9ad0*/  BRA `(.L_x_27) ;  /* 0xffffff8400d87947 */ /* 0x000fea000383ffff */
.L_x_177:
[----:B------:R-:W-:Y:S01]  /*9ae0*/  BSSY B1, `(.L_x_206) ;  /* 0x0000006000017945 */ /* 0x000fe20003800000 */
[----:B------:R-:W-:-:S07]  /*9af0*/  IMAD.MOV.U32 R6, RZ, RZ, -0x1 ;  /* 0xffffffffff067424 */ /* 0x000fce00078e00ff */
[----:B------:R-:W-:Y:S05]  /*9b00*/  WARPSYNC.COLLECTIVE R6, `(.L_x_207) ;  /* 0x00000000060c7348 */ /* 0x000fea0003c00000 */
[----:B------:R-:W-:Y:S02]  /*9b10*/  ELECT P0, UR62, PT ;  /* 0x00000000003e782f */ /* 0x000fe40003800000 */
[----:B------:R-:W-:Y:S01]  /*9b20*/  MOV R6, UR62 ;  /* 0x0000003e00067c02 */ /* 0x000fe20008000f00 */
[----:B------:R-:W-:Y:S10]  /*9b30*/  ENDCOLLECTIVE ;  /* 0x000000000000791b */ /* 0x000ff40003800000 */
.L_x_207:
[----:B------:R-:W-:Y:S05]  /*9b40*/  BSYNC B1 ;  /* 0x0000000000017941 */ /* 0x000fea0003800000 */
.L_x_206:
[----:B------:R-:W-:Y:S05]  /*9b50*/  BRA `(.L_x_208) ;  /* 0xffffffe800d47947 */ /* 0x000fea000383ffff */
.L_x_180:
[----:B-1----:R1:W2:Y:S02]  /*9b60*/  SYNCS.PHASECHK.TRANS64.TRYWAIT P0, [R20+URZ+0x70], R9 ;  /* 0x00007009140075a7 */ /* 0x0022a4000800017f */
[----:B--2---:R-:W-:Y:S05]  /*9b70*/  @!P0 NANOSLEEP.SYNCS 0x989680 ;  /* 0x009896800000895d */ /* 0x004fea0003900000 */
[----:B------:R-:W2:Y:S02]  /*9b80*/  @!P0 SYNCS.PHASECHK.TRANS64 P0, [R20+URZ+0x70], R9 ;  /* 0x00007009140085a7 */ /* 0x000ea4000800007f */
[----:B--2---:R-:W-:Y:S05]  /*9b90*/  @!P0 BRA `(.L_x_180) ;  /* 0xfffffffc00f08947 */ /* 0x004fea000383ffff */
[----:B------:R-:W-:Y:S05]  /*9ba0*/  BRA `(.L_x_209) ;  /* 0xffffffec00147947 */ /* 0x000fea000383ffff */
.L_x_188:
[----:B------:R-:W-:Y:S01]  /*9bb0*/  BSSY B0, `(.L_x_210) ;  /* 0x0000006000007945 */ /* 0x000fe20003800000 */
[----:B------:R-:W-:-:S07]  /*9bc0*/  IMAD.MOV.U32 R6, RZ, RZ, -0x1 ;  /* 0xffffffffff067424 */ /* 0x000fce00078e00ff */
[----:B------:R-:W-:Y:S05]  /*9bd0*/  WARPSYNC.COLLECTIVE R6, `(.L_x_211) ;  /* 0x00000000060c7348 */ /* 0x000fea0003c00000 */
[----:B------:R-:W-:Y:S02]  /*9be0*/  ELECT P0, UR62, PT ;  /* 0x00000000003e782f */ /* 0x000fe40003800000 */
[----:B------:R-:W-:Y:S01]  /*9bf0*/  MOV R6, UR62 ;  /* 0x0000003e00067c02 */ /* 0x000fe20008000f00 */
[----:B------:R-:W-:Y:S10]  /*9c00*/  ENDCOLLECTIVE ;  /* 0x000000000000791b */ /* 0x000ff40003800000 */
.L_x_211:
[----:B------:R-:W-:Y:S05]  /*9c10*/  BSYNC B0 ;  /* 0x0000000000007941 */ /* 0x000fea0003800000 */
.L_x_210:
[----:B------:R-:W-:Y:S05]  /*9c20*/  BRA `(.L_x_212) ;  /* 0xfffffff400607947 */ /* 0x000fea000383ffff */
.L_x_192:
[----:B0-----:R0:W1:Y:S02]  /*9c30*/  SYNCS.PHASECHK.TRANS64.TRYWAIT P0, [R6+URZ], R3 ;  /* 0x00000003060075a7 */ /* 0x001064000800017f */
[----:B-1----:R-:W-:Y:S05]  /*9c40*/  @!P0 NANOSLEEP.SYNCS 0x989680 ;  /* 0x009896800000895d */ /* 0x002fea0003900000 */
[----:B------:R-:W1:Y:S02]  /*9c50*/  @!P0 SYNCS.PHASECHK.TRANS64 P0, [R6+URZ], R3 ;  /* 0x00000003060085a7 */ /* 0x000e64000800007f */
[----:B-1----:R-:W-:Y:S05]  /*9c60*/  @!P0 BRA `(.L_x_192) ;  /* 0xfffffffc00f08947 */ /* 0x002fea000383ffff */
[----:B------:R-:W-:Y:S05]  /*9c70*/  BRA `(.L_x_213) ;  /* 0xfffffff400a07947 */ /* 0x000fea000383ffff */
.L_x_193:
[----:B0-----:R0:W1:Y:S02]  /*9c80*/  SYNCS.PHASECHK.TRANS64.TRYWAIT P0, [R7+URZ], R4 ;  /* 0x00000004070075a7 */ /* 0x001064000800017f */
[----:B-1----:R-:W-:Y:S05]  /*9c90*/  @!P0 NANOSLEEP.SYNCS 0x989680 ;  /* 0x009896800000895d */ /* 0x002fea0003900000 */
[----:B------:R-:W1:Y:S02]  /*9ca0*/  @!P0 SYNCS.PHASECHK.TRANS64 P0, [R7+URZ], R4 ;  /* 0x00000004070085a7 */ /* 0x000e64000800007f */
[----:B-1----:R-:W-:Y:S05]  /*9cb0*/  @!P0 BRA `(.L_x_193) ;  /* 0xfffffffc00f08947 */ /* 0x002fea000383ffff */
[----:B------:R-:W-:Y:S05]  /*9cc0*/  BRA `(.L_x_214) ;  /* 0xfffffff400b07947 */ /* 0x000fea000383ffff */
.L_x_194:
[----:B0-----:R0:W1:Y:S02]  /*9cd0*/  SYNCS.PHASECHK.TRANS64.TRYWAIT P0, [R6+URZ], R5 ;  /* 0x00000005060075a7 */ /* 0x001064000800017f */
[----:B-1----:R-:W-:Y:S05]  /*9ce0*/  @!P0 NANOSLEEP.SYNCS 0x989680 ;  /* 0x009896800000895d */ /* 0x002fea0003900000 */
[----:B------:R-:W1:Y:S02]  /*9cf0*/  @!P0 SYNCS.PHASECHK.TRANS64 P0, [R6+URZ], R5 ;  /* 0x00000005060085a7 */ /* 0x000e64000800007f */
[----:B-1----:R-:W-:Y:S05]  /*9d00*/  @!P0 BRA `(.L_x_194) ;  /* 0xfffffffc00f08947 */ /* 0x002fea000383ffff */
[----:B------:R-:W-:Y:S05]  /*9d10*/  BRA `(.L_x_215) ;  /* 0xfffffff400c07947 */ /* 0x000fea000383ffff */
.L_x_195:
[----:B0-----:R0:W1:Y:S02]  /*9d20*/  SYNCS.PHASECHK.TRANS64.TRYWAIT P0, [R9+URZ], R4 ;  /* 0x00000004090075a7 */ /* 0x001064000800017f */
[----:B-1----:R-:W-:Y:S05]  /*9d30*/  @!P0 NANOSLEEP.SYNCS 0x989680 ;  /* 0x009896800000895d */ /* 0x002fea0003900000 */
[----:B------:R-:W1:Y:S02]  /*9d40*/  @!P0 SYNCS.PHASECHK.TRANS64 P0, [R9+URZ], R4 ;  /* 0x00000004090085a7 */ /* 0x000e64000800007f */
[----:B-1----:R-:W-:Y:S05]  /*9d50*/  @!P0 BRA `(.L_x_195) ;  /* 0xfffffffc00f08947 */ /* 0x002fea000383ffff */
[----:B------:R-:W-:Y:S05]  /*9d60*/  BRA `(.L_x_216) ;  /* 0xfffffff400d07947 */ /* 0x000fea000383ffff */
.L_x_196:
[----:B0-----:R0:W1:Y:S02]  /*9d70*/  SYNCS.PHASECHK.TRANS64.TRYWAIT P0, [R6+URZ], R5 ;  /* 0x00000005060075a7 */ /* 0x001064000800017f */
[----:B-1----:R-:W-:Y:S05]  /*9d80*/  @!P0 NANOSLEEP.SYNCS 0x989680 ;  /* 0x009896800000895d */ /* 0x002fea0003900000 */
[----:B------:R-:W1:Y:S02]  /*9d90*/  @!P0 SYNCS.PHASECHK.TRANS64 P0, [R6+URZ], R5 ;  /* 0x00000005060085a7 */ /* 0x000e64000800007f */
[----:B-1----:R-:W-:Y:S05]  /*9da0*/  @!P0 BRA `(.L_x_196) ;  /* 0xfffffffc00f08947 */ /* 0x002fea000383ffff */
[----:B------:R-:W-:Y:S05]  /*9db0*/  BRA `(.L_x_217) ;  /* 0xfffffff400e07947 */ /* 0x000fea000383ffff */
.L_x_197:
[----:B0-----:R0:W1:Y:S02]  /*9dc0*/  SYNCS.PHASECHK.TRANS64.TRYWAIT P0, [R9+URZ], R4 ;  /* 0x00000004090075a7 */ /* 0x001064000800017f */
[----:B-1----:R-:W-:Y:S05]  /*9dd0*/  @!P0 NANOSLEEP.SYNCS 0x989680 ;  /* 0x009896800000895d */ /* 0x002fea0003900000 */
[----:B------:R-:W1:Y:S02]  /*9de0*/  @!P0 SYNCS.PHASECHK.TRANS64 P0, [R9+URZ], R4 ;  /* 0x00000004090085a7 */ /* 0x000e64000800007f */
[----:B-1----:R-:W-:Y:S05]  /*9df0*/  @!P0 BRA `(.L_x_197) ;  /* 0xfffffffc00f08947 */ /* 0x002fea000383ffff */
[----:B------:R-:W-:Y:S05]  /*9e00*/  BRA `(.L_x_218) ;  /* 0xfffffff400f07947 */ /* 0x000fea000383ffff */
.L_x_198:
[----:B0-----:R0:W1:Y:S02]  /*9e10*/  SYNCS.PHASECHK.TRANS64.TRYWAIT P0, [R6+URZ], R5 ;  /* 0x00000005060075a7 */ /* 0x001064000800017f */
[----:B-1----:R-:W-:Y:S05]  /*9e20*/  @!P0 NANOSLEEP.SYNCS 0x989680 ;  /* 0x009896800000895d */ /* 0x002fea0003900000 */
[----:B------:R-:W1:Y:S02]  /*9e30*/  @!P0 SYNCS.PHASECHK.TRANS64 P0, [R6+URZ], R5 ;  /* 0x00000005060085a7 */ /* 0x000e64000800007f */
[----:B-1----:R-:W-:Y:S05]  /*9e40*/  @!P0 BRA `(.L_x_198) ;  /* 0xfffffffc00f08947 */ /* 0x002fea000383ffff */
[----:B------:R-:W-:Y:S05]  /*9e50*/  BRA `(.L_x_219) ;  /* 0xfffffff800007947 */ /* 0x000fea000383ffff */
.L_x_199:
[----:B0-----:R0:W1:Y:S02]  /*9e60*/  SYNCS.PHASECHK.TRANS64.TRYWAIT P0, [R9+URZ], R4 ;  /* 0x00000004090075a7 */ /* 0x001064000800017f */
[----:B-1----:R-:W-:Y:S05]  /*9e70*/  @!P0 NANOSLEEP.SYNCS 0x989680 ;  /* 0x009896800000895d */ /* 0x002fea0003900000 */
[----:B------:R-:W1:Y:S02]  /*9e80*/  @!P0 SYNCS.PHASECHK.TRANS64 P0, [R9+URZ], R4 ;  /* 0x00000004090085a7 */ /* 0x000e64000800007f */
[----:B-1----:R-:W-:Y:S05]  /*9e90*/  @!P0 BRA `(.L_x_199) ;  /* 0xfffffffc00f08947 */ /* 0x002fea000383ffff */
[----:B------:R-:W-:Y:S05]  /*9ea0*/  BRA `(.L_x_220) ;  /* 0xfffffff800107947 */ /* 0x000fea000383ffff */
.L_x_200:
[----:B0-----:R0:W1:Y:S02]  /*9eb0*/  SYNCS.PHASECHK.TRANS64.TRYWAIT P0, [R6+URZ], R5 ;  /* 0x00000005060075a7 */ /* 0x001064000800017f */
[----:B-1----:R-:W-:Y:S05]  /*9ec0*/  @!P0 NANOSLEEP.SYNCS 0x989680 ;  /* 0x009896800000895d */ /* 0x002fea0003900000 */
[----:B------:R-:W1:Y:S02]  /*9ed0*/  @!P0 SYNCS.PHASECHK.TRANS64 P0, [R6+URZ], R5 ;  /* 0x00000005060085a7 */ /* 0x000e64000800007f */
[----:B-1----:R-:W-:Y:S05]  /*9ee0*/  @!P0 BRA `(.L_x_200) ;  /* 0xfffffffc00f08947 */ /* 0x002fea000383ffff */
[----:B------:R-:W-:Y:S05]  /*9ef0*/  BRA `(.L_x_221) ;  /* 0xfffffff800207947 */ /* 0x000fea000383ffff */
.L_x_201:
[----:B0-----:R0:W1:Y:S02]  /*9f00*/  SYNCS.PHASECHK.TRANS64.TRYWAIT P0, [R9+URZ], R4 ;  /* 0x00000004090075a7 */ /* 0x001064000800017f */
[----:B-1----:R-:W-:Y:S05]  /*9f10*/  @!P0 NANOSLEEP.SYNCS 0x989680 ;  /* 0x009896800000895d */ /* 0x002fea0003900000 */
[----:B------:R-:W1:Y:S02]  /*9f20*/  @!P0 SYNCS.PHASECHK.TRANS64 P0, [R9+URZ], R4 ;  /* 0x00000004090085a7 */ /* 0x000e64000800007f */
[----:B-1----:R-:W-:Y:S05]  /*9f30*/  @!P0 BRA `(.L_x_201) ;  /* 0xfffffffc00f08947 */ /* 0x002fea000383ffff */
[----:B------:R-:W-:Y:S05]  /*9f40*/  BRA `(.L_x_222) ;  /* 0xfffffff800307947 */ /* 0x000fea000383ffff */
.L_x_202:
[----:B0-----:R0:W1:Y:S02]  /*9f50*/  SYNCS.PHASECHK.TRANS64.TRYWAIT P0, [R6+URZ], R5 ;  /* 0x00000005060075a7 */ /* 0x001064000800017f */
[----:B-1----:R-:W-:Y:S05]  /*9f60*/  @!P0 NANOSLEEP.SYNCS 0x989680 ;  /* 0x009896800000895d */ /* 0x002fea0003900000 */
[----:B------:R-:W1:Y:S02]  /*9f70*/  @!P0 SYNCS.PHASECHK.TRANS64 P0, [R6+URZ], R5 ;  /* 0x00000005060085a7 */ /* 0x000e64000800007f */
[----:B-1----:R-:W-:Y:S05]  /*9f80*/  @!P0 BRA `(.L_x_202) ;  /* 0xfffffffc00f08947 */ /* 0x002fea000383ffff */
[----:B------:R-:W-:Y:S05]  /*9f90*/  BRA `(.L_x_223) ;  /* 0xfffffff800407947 */ /* 0x000fea000383ffff */
.L_x_203:
[----:B0-----:R0:W1:Y:S02]  /*9fa0*/  SYNCS.PHASECHK.TRANS64.TRYWAIT P0, [R9+URZ], R4 ;  /* 0x00000004090075a7 */ /* 0x001064000800017f */
[----:B-1----:R-:W-:Y:S05]  /*9fb0*/  @!P0 NANOSLEEP.SYNCS 0x989680 ;  /* 0x009896800000895d */ /* 0x002fea0003900000 */
[----:B------:R-:W1:Y:S02]  /*9fc0*/  @!P0 SYNCS.PHASECHK.TRANS64 P0, [R9+URZ], R4 ;  /* 0x00000004090085a7 */ /* 0x000e64000800007f */
[----:B-1----:R-:W-:Y:S05]  /*9fd0*/  @!P0 BRA `(.L_x_203) ;  /* 0xfffffffc00f08947 */ /* 0x002fea000383ffff */
[----:B------:R-:W-:Y:S05]  /*9fe0*/  BRA `(.L_x_224) ;  /* 0xfffffff800507947 */ /* 0x000fea000383ffff */
.L_x_204:
[----:B0-----:R0:W1:Y:S02]  /*9ff0*/  SYNCS.PHASECHK.TRANS64.TRYWAIT P0, [R6+URZ], R5 ;  /* 0x00000005060075a7 */ /* 0x001064000800017f */
[----:B-1----:R-:W-:Y:S05]  /*a000*/  @!P0 NANOSLEEP.SYNCS 0x989680 ;  /* 0x009896800000895d */ /* 0x002fea0003900000 */
[----:B------:R-:W1:Y:S02]  /*a010*/  @!P0 SYNCS.PHASECHK.TRANS64 P0, [R6+URZ], R5 ;  /* 0x00000005060085a7 */ /* 0x000e64000800007f */
[----:B-1----:R-:W-:Y:S05]  /*a020*/  @!P0 BRA `(.L_x_204) ;  /* 0xfffffffc00f08947 */ /* 0x002fea000383ffff */
[----:B------:R-:W-:Y:S05]  /*a030*/  BRA `(.L_x_225) ;  /* 0xfffffff800587947 */ /* 0x000fea000383ffff */
.L_x_226:
[----:B------:R-:W-:-:S00]  /*a040*/  BRA `(.L_x_226) ;  /* 0xfffffffc00fc7947 */ /* 0x000fc0000383ffff */
[----:B------:R-:W-:-:S00]  /*a050*/  NOP ;  /* 0x0000000000007918 */ /* 0x000fc00000000000 */
        /* <DEDUP_REMOVED lines=10> */
.L_x_227:


//--------------------- .nv.shared._ZN7cutlass13device_kernelINS_4gemm6kernel13GemmUniversalIN4cute5tupleIJiiiiEEENS1_10collective13CollectiveMmaINS1_37MainloopSm90TmaGmmaWarpSpecializedFP8ILi14ENS5_IJNS4_1CILi1EEENSA_ILi8EEESB_EEENS1_35KernelTmaWarpSpecializedCooperativeEEENS5_IJNSA_ILi128EEESG_NSA_ILi64EEEEEENS_12float_e5m2_tENS5_IJlSB_lEEESJ_SK_NS4_8TiledMMAINS4_8MMA_AtomIJNS4_4SM904GMMA31MMA_64x128x32_F32E5M2E5M2_SS_TNILNSO_7ScaleInE1ELSQ_1EEEEEENS4_6LayoutINS5_IJNSA_ILi2EEESB_SB_EEENS5_IJSB_NSA_ILi0EEESW_EEEEENS5_IJNS4_10UnderscoreESZ_SZ_EEEEENS4_23SM90_TMA_LOAD_MULTICASTENS4_14ComposedLayoutINS4_7SwizzleILi2ELi4ELi3EEENS4_18smem_ptr_flag_bitsILi8EEENST_INS5_IJSC_SH_EEENS5_IJSH_SB_EEEEEEEvNS4_8identityENS4_13SM90_TMA_LOADES1B_vS1C_EENS_8epilogue10collective6detail29Sm90TmaWarpSpecializedAdapterINS1G_15DefaultEpilogueISJ_SK_SK_NS1F_6thread17LinearCombinationISJ_Li1EffLNS1K_9ScaleType4KindE0ELNS_15FloatRoundStyleE2ESJ_EENS1_15EpilogueDefaultEEEEEvvEEEEvNT_6ParamsE --------------------------
	.section	.nv.shared._ZN7cutlass13device_kernelINS_4gemm6kernel13GemmUniversalIN4cute5tupleIJiiiiEEENS1_10collective13CollectiveMmaINS1_37MainloopSm90TmaGmmaWarpSpecializedFP8ILi14ENS5_IJNS4_1CILi1EEENSA_ILi8EEESB_EEENS1_35KernelTmaWarpSpecializedCooperativeEEENS5_IJNSA_ILi128EEESG_NSA_ILi64EEEEEENS_12float_e5m2_tENS5_IJlSB_lEEESJ_SK_NS4_8TiledMMAINS4_8MMA_AtomIJNS4_4SM904GMMA31MMA_64x128x32_F32E5M2E5M2_SS_TNILNSO_7ScaleInE1ELSQ_1EEEEEENS4_6LayoutINS5_IJNSA_ILi2EEESB_SB_EEENS5_IJSB_NSA_ILi0EEESW_EEEEENS5_IJNS4_10UnderscoreESZ_SZ_EEEEENS4_23SM90_TMA_LOAD_MULTICASTENS4_14ComposedLayoutINS4_7SwizzleILi2ELi4ELi3EEENS4_18smem_ptr_flag_bitsILi8EEENST_INS5_IJSC_SH_EEENS5_IJSH_SB_EEEEEEEvNS4_8identityENS4_13SM90_TMA_LOADES1B_vS1C_EENS_8epilogue10collective6detail29Sm90TmaWarpSpecializedAdapterINS1G_15DefaultEpilogueISJ_SK_SK_NS1F_6thread17LinearCombinationISJ_Li1EffLNS1K_9ScaleType4KindE0ELNS_15FloatRoundStyleE2ESJ_EENS1_15EpilogueDefaultEEEEEvvEEEEvNT_6ParamsE,"aw",@nobits
	.sectionflags	@""
	.align	16
	.zero		1024


//--------------------- .nv.shared.reserved.0     --------------------------
	.section	.nv.shared.reserved.0,"aw",@nobits
	.weak		__nv_reservedSMEM_offset_0_alias
	.size		__nv_reservedSMEM_offset_0_alias, 0, 0
	.other		__nv_reservedSMEM_offset_0_alias,@"STO_CUDA_RESERVED_SHARED STV_DEFAULT"
__nv_reservedSMEM_offset_0_alias:
	.zero		0


//--------------------- .nv.global                --------------------------
	.section	.nv.global,"aw",@nobits
.nv.global:
	.type		_ZN40_INTERNAL_89cb6e91_4_k_cu_a4fec332_209394cute1_E,@object
	.size		_ZN40_INTERNAL_89cb6e91_4_k_cu_a4fec332_209394cute1_E,(_ZN40_INTERNAL_89cb6e91_4_k_cu_a4fec332_209394cuda3std3__45__cpo6cbeginE - _ZN40_INTERNAL_89cb6e91_4_k_cu_a4fec332_209394cute1_E)
_ZN40_INTERNAL_89cb6e91_4_k_cu_a4fec332_209394cute1_E:
	.zero		1
	.type		_ZN40_INTERNAL_89cb6e91_4_k_cu_a4fec332_209394cuda3std3__45__cpo6cbeginE,@object
	.size		_ZN40_INTERNAL_89cb6e91_4_k_cu_a4fec332_209394cuda3std3__45__cpo6cbeginE,(_ZN40_INTERNAL_89cb6e91_4_k_cu_a4fec332_209394cuda3std3__48in_placeE - _ZN40_INTERNAL_89cb6e91_4_k_cu_a4fec332_209394cuda3std3__45__cpo6cbeginE)
_ZN40_INTERNAL_89cb6e91_4_k_cu_a4fec332_209394cuda3std3__45__cpo6cbeginE:
	.zero		1
	.type		_ZN40_INTERNAL_89cb6e91_4_k_cu_a4fec332_209394cuda3std3__48in_placeE,@object
	.size		_ZN40_INTERNAL_89cb6e91_4_k_cu_a4fec332_209394cuda3std3__48in_placeE,(_ZN40_INTERNAL_89cb6e91_4_k_cu_a4fec332_209394cuda3std6ranges3__45__cpo9iter_moveE - _ZN40_INTERNAL_89cb6e91_4_k_cu_a4fec332_209394cuda3std3__48in_placeE)
_ZN40_INTERNAL_89cb6e91_4_k_cu_a4fec332_209394cuda3std3__48in_placeE:
	.zero		1
	.type		_ZN40_INTERNAL_89cb6e91_4_k_cu_a4fec332_209394cuda3std6ranges3__45__cpo9iter_moveE,@object
	.size		_ZN40_INTERNAL_89cb6e91_4_k_cu_a4fec332_209394cuda3std6ranges3__45__cpo9iter_moveE,(_ZN40_INTERNAL_89cb6e91_4_k_cu_a4fec332_209394cuda3std3__45__cpo5beginE - _ZN40_INTERNAL_89cb6e91_4_k_cu_a4fec332_209394cuda3std6ranges3__45__cpo9iter_moveE)
_ZN40_INTERNAL_89cb6e91_4_k_cu_a4fec332_209394cuda3std6ranges3__45__cpo9iter_moveE:
	.zero		1
	.type		_ZN40_INTERNAL_89cb6e91_4_k_cu_a4fec332_209394cuda3std3__45__cpo5beginE,@object
	.size		_ZN40_INTERNAL_89cb6e91_4_k_cu_a4fec332_209394cuda3std3__45__cpo5beginE,(_ZN40_INTERNAL_89cb6e91_4_k_cu_a4fec332_209394cuda3std3__442_GLOBAL__N__89cb6e91_4_k_cu_a4fec332_209396ignoreE - _ZN40_INTERNAL_89cb6e91_4_k_cu_a4fec332_209394cuda3std3__45__cpo5beginE)
_ZN40_INTERNAL_89cb6e91_4_k_cu_a4fec332_209394cuda3std3__45__cpo5beginE:
	.zero		1
	.type		_ZN40_INTERNAL_89cb6e91_4_k_cu_a4fec332_209394cuda3std3__442_GLOBAL__N__89cb6e91_4_k_cu_a4fec332_209396ignoreE,@object
	.size		_ZN40_INTERNAL_89cb6e91_4_k_cu_a4fec332_209394cuda3std3__442_GLOBAL__N__89cb6e91_4_k_cu_a4fec332_209396ignoreE,(_ZN40_INTERNAL_89cb6e91_4_k_cu_a4fec332_209394cute7productE - _ZN40_INTERNAL_89cb6e91_4_k_cu_a4fec332_209394cuda3std3__442_GLOBAL__N__89cb6e91_4_k_cu_a4fec332_209396ignoreE)
_ZN40_INTERNAL_89cb6e91_4_k_cu_a4fec332_209394cuda3std3__442_GLOBAL__N__89cb6e91_4_k_cu_a4fec332_209396ignoreE:
	.zero		1
	.type		_ZN40_INTERNAL_89cb6e91_4_k_cu_a4fec332_209394cute7productE,@object
	.size		_ZN40_INTERNAL_89cb6e91_4_k_cu_a4fec332_209394cute7productE,(_ZN40_INTERNAL_89cb6e91_4_k_cu_a4fec332_209394cuda3std3__45__cpo3endE - _ZN40_INTERNAL_89cb6e91_4_k_cu_a4fec332_209394cute7productE)
_ZN40_INTERNAL_89cb6e91_4_k_cu_a4fec332_209394cute7productE:
	.zero		1
	.type		_ZN40_INTERNAL_89cb6e91_4_k_cu_a4fec332_209394cuda3std3__45__cpo3endE,@object
	.size		_ZN40_INTERNAL_89cb6e91_4_k_cu_a4fec332_209394cuda3std3__45__cpo3endE,(_ZN40_INTERNAL_89cb6e91_4_k_cu_a4fec332_209394cuda3std3__419piecewise_constructE - _ZN40_INTERNAL_89cb6e91_4_k_cu_a4fec332_209394cuda3std3__45__cpo3endE)
_ZN40_INTERNAL_89cb6e91_4_k_cu_a4fec332_209394cuda3std3__45__cpo3endE:
	.zero		1
	.type		_ZN40_INTERNAL_89cb6e91_4_k_cu_a4fec332_209394cuda3std3__419piecewise_constructE,@object
	.size		_ZN40_INTERNAL_89cb6e91_4_k_cu_a4fec332_209394cuda3std3__419piecewise_constructE,(_ZN40_INTERNAL_89cb6e91_4_k_cu_a4fec332_209394cuda3std3__45__cpo4cendE - _ZN40_INTERNAL_89cb6e91_4_k_cu_a4fec332_209394cuda3std3__419piecewise_constructE)
_ZN40_INTERNAL_89cb6e91_4_k_cu_a4fec332_209394cuda3std3__419piecewise_constructE:
	.zero		1
	.type		_ZN40_INTERNAL_89cb6e91_4_k_cu_a4fec332_209394cuda3std3__45__cpo4cendE,@object
	.size		_ZN40_INTERNAL_89cb6e91_4_k_cu_a4fec332_209394cuda3std3__45__cpo4cendE,(_ZN40_INTERNAL_89cb6e91_4_k_cu_a4fec332_209394cuda3std6ranges3__45__cpo4swapE - _ZN40_INTERNAL_89cb6e91_4_k_cu_a4fec332_209394cuda3std3__45__cpo4cendE)
_ZN40_INTERNAL_89cb6e91_4_k_cu_a4fec332_209394cuda3std3__45__cpo4cendE:
	.zero		1
	.type		_ZN40_INTERNAL_89cb6e91_4_k_cu_a4fec332_209394cuda3std6ranges3__45__cpo4swapE,@object
	.size		_ZN40_INTERNAL_89cb6e91_4_k_cu_a4fec332_209394cuda3std6ranges3__45__cpo4swapE,(.L_7 - _ZN40_INTERNAL_89cb6e91_4_k_cu_a4fec332_209394cuda3std6ranges3__45__cpo4swapE)
_ZN40_INTERNAL_89cb6e91_4_k_cu_a4fec332_209394cuda3std6ranges3__45__cpo4swapE:
	.zero		1
.L_7:


//--------------------- .nv.constant0._ZN7cutlass13device_kernelINS_4gemm6kernel13GemmUniversalIN4cute5tupleIJiiiiEEENS1_10collective13CollectiveMmaINS1_37MainloopSm90TmaGmmaWarpSpecializedFP8ILi14ENS5_IJNS4_1CILi1EEENSA_ILi8EEESB_EEENS1_35KernelTmaWarpSpecializedCooperativeEEENS5_IJNSA_ILi128EEESG_NSA_ILi64EEEEEENS_12float_e5m2_tENS5_IJlSB_lEEESJ_SK_NS4_8TiledMMAINS4_8MMA_AtomIJNS4_4SM904GMMA31MMA_64x128x32_F32E5M2E5M2_SS_TNILNSO_7ScaleInE1ELSQ_1EEEEEENS4_6LayoutINS5_IJNSA_ILi2EEESB_SB_EEENS5_IJSB_NSA_ILi0EEESW_EEEEENS5_IJNS4_10UnderscoreESZ_SZ_EEEEENS4_23SM90_TMA_LOAD_MULTICASTENS4_14ComposedLayoutINS4_7SwizzleILi2ELi4ELi3EEENS4_18smem_ptr_flag_bitsILi8EEENST_INS5_IJSC_SH_EEENS5_IJSH_SB_EEEEEEEvNS4_8identityENS4_13SM90_TMA_LOADES1B_vS1C_EENS_8epilogue10collective6detail29Sm90TmaWarpSpecializedAdapterINS1G_15DefaultEpilogueISJ_SK_SK_NS1F_6thread17LinearCombinationISJ_Li1EffLNS1K_9ScaleType4KindE0ELNS_15FloatRoundStyleE2ESJ_EENS1_15EpilogueDefaultEEEEEvvEEEEvNT_6ParamsE --------------------------
	.section	.nv.constant0._ZN7cutlass13device_kernelINS_4gemm6kernel13GemmUniversalIN4cute5tupleIJiiiiEEENS1_10collective13CollectiveMmaINS1_37MainloopSm90TmaGmmaWarpSpecializedFP8ILi14ENS5_IJNS4_1CILi1EEENSA_ILi8EEESB_EEENS1_35KernelTmaWarpSpecializedCooperativeEEENS5_IJNSA_ILi128EEESG_NSA_ILi64EEEEEENS_12float_e5m2_tENS5_IJlSB_lEEESJ_SK_NS4_8TiledMMAINS4_8MMA_AtomIJNS4_4SM904GMMA31MMA_64x128x32_F32E5M2E5M2_SS_TNILNSO_7ScaleInE1ELSQ_1EEEEEENS4_6LayoutINS5_IJNSA_ILi2EEESB_SB_EEENS5_IJSB_NSA_ILi0EEESW_EEEEENS5_IJNS4_10UnderscoreESZ_SZ_EEEEENS4_23SM90_TMA_LOAD_MULTICASTENS4_14ComposedLayoutINS4_7SwizzleILi2ELi4ELi3EEENS4_18smem_ptr_flag_bitsILi8EEENST_INS5_IJSC_SH_EEENS5_IJSH_SB_EEEEEEEvNS4_8identityENS4_13SM90_TMA_LOADES1B_vS1C_EENS_8epilogue10collective6detail29Sm90TmaWarpSpecializedAdapterINS1G_15DefaultEpilogueISJ_SK_SK_NS1F_6thread17LinearCombinationISJ_Li1EffLNS1K_9ScaleType4KindE0ELNS_15FloatRoundStyleE2ESJ_EENS1_15EpilogueDefaultEEEEEvvEEEEvNT_6ParamsE,"a",@progbits
	.sectionflags	@""
	.align	4
.nv.constant0._ZN7cutlass13device_kernelINS_4gemm6kernel13GemmUniversalIN4cute5tupleIJiiiiEEENS1_10collective13CollectiveMmaINS1_37MainloopSm90TmaGmmaWarpSpecializedFP8ILi14ENS5_IJNS4_1CILi1EEENSA_ILi8EEESB_EEENS1_35KernelTmaWarpSpecializedCooperativeEEENS5_IJNSA_ILi128EEESG_NSA_ILi64EEEEEENS_12float_e5m2_tENS5_IJlSB_lEEESJ_SK_NS4_8TiledMMAINS4_8MMA_AtomIJNS4_4SM904GMMA31MMA_64x128x32_F32E5M2E5M2_SS_TNILNSO_7ScaleInE1ELSQ_1EEEEEENS4_6LayoutINS5_IJNSA_ILi2EEESB_SB_EEENS5_IJSB_NSA_ILi0EEESW_EEEEENS5_IJNS4_10UnderscoreESZ_SZ_EEEEENS4_23SM90_TMA_LOAD_MULTICASTENS4_14ComposedLayoutINS4_7SwizzleILi2ELi4ELi3EEENS4_18smem_ptr_flag_bitsILi8EEENST_INS5_IJSC_SH_EEENS5_IJSH_SB_EEEEEEEvNS4_8identityENS4_13SM90_TMA_LOADES1B_vS1C_EENS_8epilogue10collective6detail29Sm90TmaWarpSpecializedAdapterINS1G_15DefaultEpilogueISJ_SK_SK_NS1F_6thread17LinearCombinationISJ_Li1EffLNS1K_9ScaleType4KindE0ELNS_15FloatRoundStyleE2ESJ_EENS1_15EpilogueDefaultEEEEEvvEEEEvNT_6ParamsE:
	.zero		1664


//--------------------- SYMBOLS --------------------------

	.type		.nv.reservedSmem.offset0,@object
	.size		.nv.reservedSmem.offset0,0x4
